// auto-generated by cutlass_sweep.gemm — config: {"arch": "sm_90", "cluster_m": 1, "cluster_n": 1, "dtype": "fp32", "dtype_b": "fp32", "layout": "nt", "stages": 0, "tile_k": 64, "tile_m": 128, "tile_n": 256}
#include "cutlass/cutlass.h"
#include "cutlass/gemm/collective/collective_builder.hpp"
#include "cutlass/gemm/device/gemm_universal_adapter.h"
#include "cutlass/gemm/kernel/gemm_universal.hpp"
#include "cutlass/epilogue/collective/collective_builder.hpp"

using ElemA = float;
using ElemB = float;
using ElemCD = float;
using Acc  = float;
using TileShape    = cute::Shape<cute::_128, cute::_256, cute::_64>;
using ClusterShape = cute::Shape<cute::_1, cute::_1, cute::_1>;

using CollectiveEpilogue = typename cutlass::epilogue::collective::CollectiveBuilder<
    cutlass::arch::Sm90, cutlass::arch::OpClassTensorOp,
    TileShape, ClusterShape,
    cutlass::epilogue::collective::EpilogueTileAuto,
    Acc, Acc,
    ElemCD, cutlass::layout::RowMajor, 128 / cutlass::sizeof_bits<ElemCD>::value,
    ElemCD, cutlass::layout::RowMajor, 128 / cutlass::sizeof_bits<ElemCD>::value,
    cutlass::epilogue::collective::EpilogueScheduleAuto
  >::CollectiveOp;

using CollectiveMainloop = typename cutlass::gemm::collective::CollectiveBuilder<
    cutlass::arch::Sm90, cutlass::arch::OpClassTensorOp,
    ElemA, cutlass::layout::RowMajor, 128 / cutlass::sizeof_bits<ElemA>::value,
    ElemB, cutlass::layout::ColumnMajor, 128 / cutlass::sizeof_bits<ElemB>::value,
    Acc,
    TileShape, ClusterShape,
    cutlass::gemm::collective::StageCountAutoCarveout<static_cast<int>(sizeof(typename CollectiveEpilogue::SharedStorage))>,
    cutlass::gemm::collective::KernelScheduleAuto
  >::CollectiveOp;

using GemmKernel = cutlass::gemm::kernel::GemmUniversal<
    cute::Shape<int,int,int,int>,
    CollectiveMainloop,
    CollectiveEpilogue
>;
using Gemm = cutlass::gemm::device::GemmUniversalAdapter<GemmKernel>;

// Force the device kernel symbol into the cubin without needing a host main.
auto* _anchor = &cutlass::device_kernel<GemmKernel>;


// ===== COMPILED SASS (sm_90a) =====

	.target	sm_90a

	.elftype	@"ET_EXEC"


//--------------------- .note.nv.tkinfo           --------------------------
	.section	.note.nv.tkinfo,"",@"SHT_NOTE"
	.sectionflags	@"SHF_NOTE_NV_TKINFO"
	.tkinfo
        /*0018*/ 	.word	0x00000002
        /*0030*/ 	.string	""
        /*0030*/ 	.string	"ptxas"
        /*0030*/ 	.string	"Cuda compilation tools, release 13.0, V13.0.88"
        /*0030*/ 	.string	"Build cuda_13.0.r13.0/compiler.36424714_0"
        /*0030*/ 	.string	"-arch sm_90a -m 64 "



//--------------------- .note.nv.cuinfo           --------------------------
	.section	.note.nv.cuinfo,"",@"SHT_NOTE"
	.sectionflags	@"SHF_NOTE_NV_CUINFO"
        /*0018*/ 	.short	0x0002
        /*001a*/ 	.short	0x005a
        /*001c*/ 	.short	0x0082
	.zero		2


//--------------------- .nv.info                  --------------------------
	.section	.nv.info,"",@"SHT_CUDA_INFO"
	.align	4


	//----- nvinfo : EIATTR_REGCOUNT
	.align		4
        /*0000*/ 	.byte	0x04, 0x2f
        /*0002*/ 	.short	(.L_15 - .L_14)
	.align		4
.L_14:
        /*0004*/ 	.word	index@(_ZN7cutlass13device_kernelINS_4gemm6kernel13GemmUniversalIN4cute5tupleIJiiiiEEENS1_10collective13CollectiveMmaINS1_34MainloopSm90TmaGmmaWarpSpecializedILi2ENS5_IJNS4_1CILi1EEESB_SB_EEENS1_35KernelTmaWarpSpecializedCooperativeEEENS5_IJNSA_ILi128EEENSA_ILi256EEENSA_ILi64EEEEEEfNS5_IJlSB_lEEEfSJ_NS4_8TiledMMAINS4_8MMA_AtomIJNS4_4SM904GMMA30MMA_64x256x8_F32TF32TF32_SS_TNILNSN_7ScaleInE1ELSP_1EEEEEENS4_6LayoutINS5_IJNSA_ILi2EEESB_SB_EEENS5_IJSB_NSA_ILi0EEESV_EEEEENS5_IJNS4_10UnderscoreESY_SY_EEEEENS4_13SM90_TMA_LOADENS4_14ComposedLayoutINS4_7SwizzleILi3ELi4ELi3EEENS4_18smem_ptr_flag_bitsILi32EEENSS_INS5_IJNSA_ILi8EEENSA_ILi32EEEEEENS5_IJS18_SB_EEEEEEEvNS4_8identityES11_S1C_vS1D_EENS_8epilogue10collective6detail29Sm90TmaWarpSpecializedAdapterINS1G_15DefaultEpilogueIfSJ_SJ_NS1F_6thread17LinearCombinationIfLi1EffLNS1K_9ScaleType4KindE0ELNS_15FloatRoundStyleE2EfEENS1_15EpilogueDefaultEEEEEvvEEEEvNT_6ParamsE)
        /*0008*/ 	.word	0x000000a8


	//----- nvinfo : EIATTR_FRAME_SIZE
	.align		4
.L_15:
        /*000c*/ 	.byte	0x04, 0x11
        /*000e*/ 	.short	(.L_17 - .L_16)
	.align		4
.L_16:
        /*0010*/ 	.word	index@(_ZN7cutlass13device_kernelINS_4gemm6kernel13GemmUniversalIN4cute5tupleIJiiiiEEENS1_10collective13CollectiveMmaINS1_34MainloopSm90TmaGmmaWarpSpecializedILi2ENS5_IJNS4_1CILi1EEESB_SB_EEENS1_35KernelTmaWarpSpecializedCooperativeEEENS5_IJNSA_ILi128EEENSA_ILi256EEENSA_ILi64EEEEEEfNS5_IJlSB_lEEEfSJ_NS4_8TiledMMAINS4_8MMA_AtomIJNS4_4SM904GMMA30MMA_64x256x8_F32TF32TF32_SS_TNILNSN_7ScaleInE1ELSP_1EEEEEENS4_6LayoutINS5_IJNSA_ILi2EEESB_SB_EEENS5_IJSB_NSA_ILi0EEESV_EEEEENS5_IJNS4_10UnderscoreESY_SY_EEEEENS4_13SM90_TMA_LOADENS4_14ComposedLayoutINS4_7SwizzleILi3ELi4ELi3EEENS4_18smem_ptr_flag_bitsILi32EEENSS_INS5_IJNSA_ILi8EEENSA_ILi32EEEEEENS5_IJS18_SB_EEEEEEEvNS4_8identityES11_S1C_vS1D_EENS_8epilogue10collective6detail29Sm90TmaWarpSpecializedAdapterINS1G_15DefaultEpilogueIfSJ_SJ_NS1F_6thread17LinearCombinationIfLi1EffLNS1K_9ScaleType4KindE0ELNS_15FloatRoundStyleE2EfEENS1_15EpilogueDefaultEEEEEvvEEEEvNT_6ParamsE)
        /*0014*/ 	.word	0x00000000


	//----- nvinfo : EIATTR_MIN_STACK_SIZE
	.align		4
.L_17:
        /*0018*/ 	.byte	0x04, 0x12
        /*001a*/ 	.short	(.L_19 - .L_18)
	.align		4
.L_18:
        /*001c*/ 	.word	index@(_ZN7cutlass13device_kernelINS_4gemm6kernel13GemmUniversalIN4cute5tupleIJiiiiEEENS1_10collective13CollectiveMmaINS1_34MainloopSm90TmaGmmaWarpSpecializedILi2ENS5_IJNS4_1CILi1EEESB_SB_EEENS1_35KernelTmaWarpSpecializedCooperativeEEENS5_IJNSA_ILi128EEENSA_ILi256EEENSA_ILi64EEEEEEfNS5_IJlSB_lEEEfSJ_NS4_8TiledMMAINS4_8MMA_AtomIJNS4_4SM904GMMA30MMA_64x256x8_F32TF32TF32_SS_TNILNSN_7ScaleInE1ELSP_1EEEEEENS4_6LayoutINS5_IJNSA_ILi2EEESB_SB_EEENS5_IJSB_NSA_ILi0EEESV_EEEEENS5_IJNS4_10UnderscoreESY_SY_EEEEENS4_13SM90_TMA_LOADENS4_14ComposedLayoutINS4_7SwizzleILi3ELi4ELi3EEENS4_18smem_ptr_flag_bitsILi32EEENSS_INS5_IJNSA_ILi8EEENSA_ILi32EEEEEENS5_IJS18_SB_EEEEEEEvNS4_8identityES11_S1C_vS1D_EENS_8epilogue10collective6detail29Sm90TmaWarpSpecializedAdapterINS1G_15DefaultEpilogueIfSJ_SJ_NS1F_6thread17LinearCombinationIfLi1EffLNS1K_9ScaleType4KindE0ELNS_15FloatRoundStyleE2EfEENS1_15EpilogueDefaultEEEEEvvEEEEvNT_6ParamsE)
        /*0020*/ 	.word	0x00000000
.L_19:


//--------------------- .nv.compat                --------------------------
	.section	.nv.compat,"",@"SHT_CUDA_COMPAT_INFO"
	.align	4
        /*0000*/ 	.byte	0x02, 0x09, 0x01, 0x00, 0x02, 0x02, 0x04, 0x00, 0x02, 0x05, 0x05, 0x00, 0x03, 0x07, 0x01, 0x01
        /*0010*/ 	.byte	0x02, 0x03, 0x01, 0x00, 0x02, 0x06, 0x01, 0x00, 0x04, 0x0b, 0x08, 0x00, 0x00, 0x00, 0x00, 0x00
        /*0020*/ 	.byte	0x00, 0x00, 0x00, 0x00


//--------------------- .nv.info._ZN7cutlass13device_kernelINS_4gemm6kernel13GemmUniversalIN4cute5tupleIJiiiiEEENS1_10collective13CollectiveMmaINS1_34MainloopSm90TmaGmmaWarpSpecializedILi2ENS5_IJNS4_1CILi1EEESB_SB_EEENS1_35KernelTmaWarpSpecializedCooperativeEEENS5_IJNSA_ILi128EEENSA_ILi256EEENSA_ILi64EEEEEEfNS5_IJlSB_lEEEfSJ_NS4_8TiledMMAINS4_8MMA_AtomIJNS4_4SM904GMMA30MMA_64x256x8_F32TF32TF32_SS_TNILNSN_7ScaleInE1ELSP_1EEEEEENS4_6LayoutINS5_IJNSA_ILi2EEESB_SB_EEENS5_IJSB_NSA_ILi0EEESV_EEEEENS5_IJNS4_10UnderscoreESY_SY_EEEEENS4_13SM90_TMA_LOADENS4_14ComposedLayoutINS4_7SwizzleILi3ELi4ELi3EEENS4_18smem_ptr_flag_bitsILi32EEENSS_INS5_IJNSA_ILi8EEENSA_ILi32EEEEEENS5_IJS18_SB_EEEEEEEvNS4_8identityES11_S1C_vS1D_EENS_8epilogue10collective6detail29Sm90TmaWarpSpecializedAdapterINS1G_15DefaultEpilogueIfSJ_SJ_NS1F_6thread17LinearCombinationIfLi1EffLNS1K_9ScaleType4KindE0ELNS_15FloatRoundStyleE2EfEENS1_15EpilogueDefaultEEEEEvvEEEEvNT_6ParamsE --------------------------
	.section	.nv.info._ZN7cutlass13device_kernelINS_4gemm6kernel13GemmUniversalIN4cute5tupleIJiiiiEEENS1_10collective13CollectiveMmaINS1_34MainloopSm90TmaGmmaWarpSpecializedILi2ENS5_IJNS4_1CILi1EEESB_SB_EEENS1_35KernelTmaWarpSpecializedCooperativeEEENS5_IJNSA_ILi128EEENSA_ILi256EEENSA_ILi64EEEEEEfNS5_IJlSB_lEEEfSJ_NS4_8TiledMMAINS4_8MMA_AtomIJNS4_4SM904GMMA30MMA_64x256x8_F32TF32TF32_SS_TNILNSN_7ScaleInE1ELSP_1EEEEEENS4_6LayoutINS5_IJNSA_ILi2EEESB_SB_EEENS5_IJSB_NSA_ILi0EEESV_EEEEENS5_IJNS4_10UnderscoreESY_SY_EEEEENS4_13SM90_TMA_LOADENS4_14ComposedLayoutINS4_7SwizzleILi3ELi4ELi3EEENS4_18smem_ptr_flag_bitsILi32EEENSS_INS5_IJNSA_ILi8EEENSA_ILi32EEEEEENS5_IJS18_SB_EEEEEEEvNS4_8identityES11_S1C_vS1D_EENS_8epilogue10collective6detail29Sm90TmaWarpSpecializedAdapterINS1G_15DefaultEpilogueIfSJ_SJ_NS1F_6thread17LinearCombinationIfLi1EffLNS1K_9ScaleType4KindE0ELNS_15FloatRoundStyleE2EfEENS1_15EpilogueDefaultEEEEEvvEEEEvNT_6ParamsE,"",@"SHT_CUDA_INFO"
	.sectionflags	@""
	.align	4


	//----- nvinfo : EIATTR_CUDA_API_VERSION
	.align		4
        /*0000*/ 	.byte	0x04, 0x37
        /*0002*/ 	.short	(.L_21 - .L_20)
.L_20:
        /*0004*/ 	.word	0x00000082


	//----- nvinfo : EIATTR_KPARAM_INFO
	.align		4
.L_21:
        /*0008*/ 	.byte	0x04, 0x17
        /*000a*/ 	.short	(.L_23 - .L_22)
.L_22:
        /*000c*/ 	.word	0x00000000
        /*0010*/ 	.short	0x0000
        /*0012*/ 	.short	0x0070
        /*0014*/ 	.byte	0x00, 0xf0, 0x01, 0x10


	//----- nvinfo : EIATTR_SPARSE_MMA_MASK
	.align		4
.L_23:
        /*0018*/ 	.byte	0x03, 0x50
        /*001a*/ 	.short	0x0000


	//----- nvinfo : EIATTR_MAXREG_COUNT
	.align		4
        /*001c*/ 	.byte	0x03, 0x1b
        /*001e*/ 	.short	0x00a8


	//----- nvinfo : EIATTR_NUM_BARRIERS
	.align		4
        /*0020*/ 	.byte	0x02, 0x4c
        /*0022*/ 	.byte	0x01
	.zero		1


	//----- nvinfo : EIATTR_EXTERNS
	.align		4
        /*0024*/ 	.byte	0x04, 0x0f
        /*0026*/ 	.short	(.L_25 - .L_24)


	//   ....[0]....
	.align		4
.L_24:
        /*0028*/ 	.word	index@(__assertfail)


	//----- nvinfo : EIATTR_MERCURY_ISA_VERSION
	.align		4
.L_25:
        /*002c*/ 	.byte	0x03, 0x5f
        /*002e*/ 	.short	0x0101


	//----- nvinfo : EIATTR_INT_WARP_WIDE_INSTR_OFFSETS
	.align		4
        /*0030*/ 	.byte	0x04, 0x31
        /*0032*/ 	.short	(.L_27 - .L_26)


	//   ....[0]....
.L_26:
        /*0034*/ 	.word	0x00000370


	//   ....[1]....
        /*0038*/ 	.word	0x000003a0


	//   ....[2]....
        /*003c*/ 	.word	0x00000480


	//----- nvinfo : EIATTR_COOP_GROUP_MASK_REGIDS
	.align		4
.L_27:
        /*0040*/ 	.byte	0x04, 0x29
        /*0042*/ 	.short	(.L_29 - .L_28)


	//   ....[0]....
.L_28:
        /*0044*/ 	.word	0xffffffff


	//   ....[1]....
        /*0048*/ 	.word	0xffffffff


	//   ....[2]....
        /*004c*/ 	.word	0xffffffff


	//   ....[3]....
        /*0050*/ 	.word	0xffffffff


	//   ....[4]....
        /*0054*/ 	.word	0xffffffff


	//----- nvinfo : EIATTR_COOP_GROUP_INSTR_OFFSETS
	.align		4
.L_29:
        /*0058*/ 	.byte	0x04, 0x28
        /*005a*/ 	.short	(.L_31 - .L_30)


	//   ....[0]....
.L_30:
        /*005c*/ 	.word	0x00000060


	//   ....[1]....
        /*0060*/ 	.word	0x00000070


	//   ....[2]....
        /*0064*/ 	.word	0x00000130


	//   ....[3]....
        /*0068*/ 	.word	0x00000280


	//   ....[4]....
        /*006c*/ 	.word	0x00000f30


	//----- nvinfo : EIATTR_REG_RECONFIG
	.align		4
.L_31:
        /*0070*/ 	.byte	0x01, 0x54
	.zero		2


	//----- nvinfo : EIATTR_SYSCALL_OFFSETS
	.align		4
        /*0074*/ 	.byte	0x04, 0x46
        /*0076*/ 	.short	(.L_33 - .L_32)


	//   ....[0]....
.L_32:
        /*0078*/ 	.word	0x000010f0


	//----- nvinfo : EIATTR_MBARRIER_INSTR_OFFSETS
	.align		4
.L_33:
        /*007c*/ 	.byte	0x04, 0x39
        /*007e*/ 	.short	(.L_35 - .L_34)


	//   ....[0]....
.L_34:
        /*0080*/ 	.word	0x00000230
        /*0084*/ 	.word	0x000000ff
        /*0088*/ 	.word	0x00000000
        /*008c*/ 	.short	0x0100
        /*008e*/ 	.byte	0x08
	.zero		1


	//   ....[1]....
        /*0090*/ 	.word	0x00000240
        /*0094*/ 	.word	0x000000ff
        /*0098*/ 	.word	0x00000010
        /*009c*/ 	.short	0x0100
        /*009e*/ 	.byte	0x08
	.zero		1


	//   ....[2]....
        /*00a0*/ 	.word	0x00000250
        /*00a4*/ 	.word	0x000000ff
        /*00a8*/ 	.word	0x00000008
        /*00ac*/ 	.short	0x0100
        /*00ae*/ 	.byte	0x08
	.zero		1


	//   ....[3]....
        /*00b0*/ 	.word	0x00000260
        /*00b4*/ 	.word	0x000000ff
        /*00b8*/ 	.word	0x00000018
        /*00bc*/ 	.short	0x0100
        /*00be*/ 	.byte	0x08
	.zero		1


	//   ....[4]....
        /*00c0*/ 	.word	0x000004f0
        /*00c4*/ 	.word	0x000000ff
        /*00c8*/ 	.word	0x00000030
        /*00cc*/ 	.short	0x0100
        /*00ce*/ 	.byte	0x06
	.zero		1


	//   ....[5]....
        /*00d0*/ 	.word	0x00000550
        /*00d4*/ 	.word	0x000000ff
        /*00d8*/ 	.word	0x00000038
        /*00dc*/ 	.short	0x0100
        /*00de*/ 	.byte	0x06
	.zero		1


	//   ....[6]....
        /*00e0*/ 	.word	0x00001170
        /*00e4*/ 	.word	0x00000003
        /*00e8*/ 	.word	0x00000000
        /*00ec*/ 	.short	0x010a
        /*00ee*/ 	.byte	0x3f
	.zero		1


	//   ....[7]....
        /*00f0*/ 	.word	0x000011b0
        /*00f4*/ 	.word	0x00000003
        /*00f8*/ 	.word	0x00000000
        /*00fc*/ 	.short	0x010a
        /*00fe*/ 	.byte	0x3f
	.zero		1


	//   ....[8]....
        /*0100*/ 	.word	0x00001780
        /*0104*/ 	.word	0x000000ff
        /*0108*/ 	.word	0x00000000
        /*010c*/ 	.short	0x010a
        /*010e*/ 	.byte	0x09
	.zero		1


	//   ....[9]....
        /*0110*/ 	.word	0x000017c0
        /*0114*/ 	.word	0x000000ff
        /*0118*/ 	.word	0x00000000
        /*011c*/ 	.short	0x010a
        /*011e*/ 	.byte	0x09
	.zero		1


	//   ....[10]....
        /*0120*/ 	.word	0x00001c50
        /*0124*/ 	.word	0x000000ff
        /*0128*/ 	.word	0x00000000
        /*012c*/ 	.short	0x0101
        /*012e*/ 	.byte	0x08
	.zero		1


	//   ....[11]....
        /*0130*/ 	.word	0x00001e30
        /*0134*/ 	.word	0x000000ff
        /*0138*/ 	.word	0x00000000
        /*013c*/ 	.short	0x0101
        /*013e*/ 	.byte	0x04
	.zero		1


	//   ....[12]....
        /*0140*/ 	.word	0x00009480
        /*0144*/ 	.word	0x0000000c
        /*0148*/ 	.word	0x00000010
        /*014c*/ 	.short	0x010a
        /*014e*/ 	.byte	0x3f
	.zero		1


	//   ....[13]....
        /*0150*/ 	.word	0x00009900
        /*0154*/ 	.word	0x00000005
        /*0158*/ 	.word	0x00000038
        /*015c*/ 	.short	0x0101
        /*015e*/ 	.byte	0x3f
	.zero		1


	//   ....[14]....
        /*0160*/ 	.word	0x0000a000
        /*0164*/ 	.word	0x00000007
        /*0168*/ 	.word	0x00000000
        /*016c*/ 	.short	0x010a
        /*016e*/ 	.byte	0x3f
	.zero		1


	//   ....[15]....
        /*0170*/ 	.word	0x0000a080
        /*0174*/ 	.word	0x00000005
        /*0178*/ 	.word	0x00000000
        /*017c*/ 	.short	0x010a
        /*017e*/ 	.byte	0x3f
	.zero		1


	//   ....[16]....
        /*0180*/ 	.word	0x0000a0e0
        /*0184*/ 	.word	0x00000003
        /*0188*/ 	.word	0x00000000
        /*018c*/ 	.short	0x010a
        /*018e*/ 	.byte	0x3f
	.zero		1


	//   ....[17]....
        /*0190*/ 	.word	0x0000a140
        /*0194*/ 	.word	0x00000004
        /*0198*/ 	.word	0x00000000
        /*019c*/ 	.short	0x010a
        /*019e*/ 	.byte	0x3f
	.zero		1


	//   ....[18]....
        /*01a0*/ 	.word	0x0000a210
        /*01a4*/ 	.word	0x0000000c
        /*01a8*/ 	.word	0x00000010
        /*01ac*/ 	.short	0x010a
        /*01ae*/ 	.byte	0x3f
	.zero		1


	//   ....[19]....
        /*01b0*/ 	.word	0x0000a2e0
        /*01b4*/ 	.word	0x00000007
        /*01b8*/ 	.word	0x00000000
        /*01bc*/ 	.short	0x010a
        /*01be*/ 	.byte	0x3f
	.zero		1


	//----- nvinfo : EIATTR_NUM_MBARRIERS
	.align		4
.L_35:
        /*01c0*/ 	.byte	0x03, 0x38
        /*01c2*/ 	.short	0x0006


	//----- nvinfo : EIATTR_EXIT_INSTR_OFFSETS
	.align		4
        /*01c4*/ 	.byte	0x04, 0x1c
        /*01c6*/ 	.short	(.L_37 - .L_36)


	//   ....[0]....
.L_36:
        /*01c8*/ 	.word	0x000005a0


	//   ....[1]....
        /*01cc*/ 	.word	0x00000e60


	//   ....[2]....
        /*01d0*/ 	.word	0x00008af0


	//   ....[3]....
        /*01d4*/ 	.word	0x00009120


	//   ....[4]....
        /*01d8*/ 	.word	0x0000a0d0


	//----- nvinfo : EIATTR_MAX_THREADS
	.align		4
.L_37:
        /*01dc*/ 	.byte	0x04, 0x05
        /*01de*/ 	.short	(.L_39 - .L_38)
.L_38:
        /*01e0*/ 	.word	0x00000180
        /*01e4*/ 	.word	0x00000001
        /*01e8*/ 	.word	0x00000001


	//----- nvinfo : EIATTR_CRS_STACK_SIZE
	.align		4
.L_39:
        /*01ec*/ 	.byte	0x04, 0x1e
        /*01ee*/ 	.short	(.L_41 - .L_40)
.L_40:
        /*01f0*/ 	.word	0x00000000


	//----- nvinfo : EIATTR_CBANK_PARAM_SIZE
	.align		4
.L_41:
        /*01f4*/ 	.byte	0x03, 0x19
        /*01f6*/ 	.short	0x0470


	//----- nvinfo : EIATTR_PARAM_CBANK
	.align		4
        /*01f8*/ 	.byte	0x04, 0x0a
        /*01fa*/ 	.short	(.L_43 - .L_42)
	.align		4
.L_42:
        /*01fc*/ 	.word	index@(.nv.constant0._ZN7cutlass13device_kernelINS_4gemm6kernel13GemmUniversalIN4cute5tupleIJiiiiEEENS1_10collective13CollectiveMmaINS1_34MainloopSm90TmaGmmaWarpSpecializedILi2ENS5_IJNS4_1CILi1EEESB_SB_EEENS1_35KernelTmaWarpSpecializedCooperativeEEENS5_IJNSA_ILi128EEENSA_ILi256EEENSA_ILi64EEEEEEfNS5_IJlSB_lEEEfSJ_NS4_8TiledMMAINS4_8MMA_AtomIJNS4_4SM904GMMA30MMA_64x256x8_F32TF32TF32_SS_TNILNSN_7ScaleInE1ELSP_1EEEEEENS4_6LayoutINS5_IJNSA_ILi2EEESB_SB_EEENS5_IJSB_NSA_ILi0EEESV_EEEEENS5_IJNS4_10UnderscoreESY_SY_EEEEENS4_13SM90_TMA_LOADENS4_14ComposedLayoutINS4_7SwizzleILi3ELi4ELi3EEENS4_18smem_ptr_flag_bitsILi32EEENSS_INS5_IJNSA_ILi8EEENSA_ILi32EEEEEENS5_IJS18_SB_EEEEEEEvNS4_8identityES11_S1C_vS1D_EENS_8epilogue10collective6detail29Sm90TmaWarpSpecializedAdapterINS1G_15DefaultEpilogueIfSJ_SJ_NS1F_6thread17LinearCombinationIfLi1EffLNS1K_9ScaleType4KindE0ELNS_15FloatRoundStyleE2EfEENS1_15EpilogueDefaultEEEEEvvEEEEvNT_6ParamsE)
        /*0200*/ 	.short	0x0210
        /*0202*/ 	.short	0x0470


	//----- nvinfo : EIATTR_SW_WAR
	.align		4
.L_43:
        /*0204*/ 	.byte	0x04, 0x36
        /*0206*/ 	.short	(.L_45 - .L_44)
.L_44:
        /*0208*/ 	.word	0x00000008
.L_45:


//--------------------- .nv.callgraph             --------------------------
	.section	.nv.callgraph,"",@"SHT_CUDA_CALLGRAPH"
	.align	4
	.sectionentsize	8
	.align		4
        /*0000*/ 	.word	0x00000000
	.align		4
        /*0004*/ 	.word	0xffffffff
	.align		4
        /*0008*/ 	.word	index@(_ZN7cutlass13device_kernelINS_4gemm6kernel13GemmUniversalIN4cute5tupleIJiiiiEEENS1_10collective13CollectiveMmaINS1_34MainloopSm90TmaGmmaWarpSpecializedILi2ENS5_IJNS4_1CILi1EEESB_SB_EEENS1_35KernelTmaWarpSpecializedCooperativeEEENS5_IJNSA_ILi128EEENSA_ILi256EEENSA_ILi64EEEEEEfNS5_IJlSB_lEEEfSJ_NS4_8TiledMMAINS4_8MMA_AtomIJNS4_4SM904GMMA30MMA_64x256x8_F32TF32TF32_SS_TNILNSN_7ScaleInE1ELSP_1EEEEEENS4_6LayoutINS5_IJNSA_ILi2EEESB_SB_EEENS5_IJSB_NSA_ILi0EEESV_EEEEENS5_IJNS4_10UnderscoreESY_SY_EEEEENS4_13SM90_TMA_LOADENS4_14ComposedLayoutINS4_7SwizzleILi3ELi4ELi3EEENS4_18smem_ptr_flag_bitsILi32EEENSS_INS5_IJNSA_ILi8EEENSA_ILi32EEEEEENS5_IJS18_SB_EEEEEEEvNS4_8identityES11_S1C_vS1D_EENS_8epilogue10collective6detail29Sm90TmaWarpSpecializedAdapterINS1G_15DefaultEpilogueIfSJ_SJ_NS1F_6thread17LinearCombinationIfLi1EffLNS1K_9ScaleType4KindE0ELNS_15FloatRoundStyleE2EfEENS1_15EpilogueDefaultEEEEEvvEEEEvNT_6ParamsE)
	.align		4
        /*000c*/ 	.word	index@(__assertfail)
	.align		4
        /*0010*/ 	.word	0x00000000
	.align		4
        /*0014*/ 	.word	0xfffffffe
	.align		4
        /*0018*/ 	.word	0x00000000
	.align		4
        /*001c*/ 	.word	0xfffffffd
	.align		4
        /*0020*/ 	.word	0x00000000
	.align		4
        /*0024*/ 	.word	0xfffffffc


//--------------------- .nv.constant4             --------------------------
	.section	.nv.constant4,"a",@progbits
	.align	8
	.align		8
.nv.constant4:
        /*0000*/ 	.dword	__assertfail
	.align		8
        /*0008*/ 	.dword	__unnamed_1
	.align		8
        /*0010*/ 	.dword	_ZN40_INTERNAL_8467d9a4_4_k_cu_3b357112_388384cuda3std3__45__cpo5beginE
	.align		8
        /*0018*/ 	.dword	_ZN40_INTERNAL_8467d9a4_4_k_cu_3b357112_388384cuda3std3__45__cpo3endE
	.align		8
        /*0020*/ 	.dword	_ZN40_INTERNAL_8467d9a4_4_k_cu_3b357112_388384cuda3std3__45__cpo6cbeginE
	.align		8
        /*0028*/ 	.dword	_ZN40_INTERNAL_8467d9a4_4_k_cu_3b357112_388384cuda3std3__45__cpo4cendE
	.align		8
        /*0030*/ 	.dword	_ZN40_INTERNAL_8467d9a4_4_k_cu_3b357112_388384cuda3std3__442_GLOBAL__N__8467d9a4_4_k_cu_3b357112_388386ignoreE
	.align		8
        /*0038*/ 	.dword	_ZN40_INTERNAL_8467d9a4_4_k_cu_3b357112_388384cuda3std3__419piecewise_constructE
	.align		8
        /*0040*/ 	.dword	_ZN40_INTERNAL_8467d9a4_4_k_cu_3b357112_388384cuda3std3__48in_placeE
	.align		8
        /*0048*/ 	.dword	_ZN40_INTERNAL_8467d9a4_4_k_cu_3b357112_388384cuda3std6ranges3__45__cpo4swapE
	.align		8
        /*0050*/ 	.dword	_ZN40_INTERNAL_8467d9a4_4_k_cu_3b357112_388384cuda3std6ranges3__45__cpo9iter_moveE
	.align		8
        /*0058*/ 	.dword	_ZN40_INTERNAL_8467d9a4_4_k_cu_3b357112_388384cute7productE
	.align		8
        /*0060*/ 	.dword	_ZN40_INTERNAL_8467d9a4_4_k_cu_3b357112_388384cute1_E
	.align		8
        /*0068*/ 	.dword	$str$22
	.align		8
        /*0070*/ 	.dword	$str$23


//--------------------- .text._ZN7cutlass13device_kernelINS_4gemm6kernel13GemmUniversalIN4cute5tupleIJiiiiEEENS1_10collective13CollectiveMmaINS1_34MainloopSm90TmaGmmaWarpSpecializedILi2ENS5_IJNS4_1CILi1EEESB_SB_EEENS1_35KernelTmaWarpSpecializedCooperativeEEENS5_IJNSA_ILi128EEENSA_ILi256EEENSA_ILi64EEEEEEfNS5_IJlSB_lEEEfSJ_NS4_8TiledMMAINS4_8MMA_AtomIJNS4_4SM904GMMA30MMA_64x256x8_F32TF32TF32_SS_TNILNSN_7ScaleInE1ELSP_1EEEEEENS4_6LayoutINS5_IJNSA_ILi2EEESB_SB_EEENS5_IJSB_NSA_ILi0EEESV_EEEEENS5_IJNS4_10UnderscoreESY_SY_EEEEENS4_13SM90_TMA_LOADENS4_14ComposedLayoutINS4_7SwizzleILi3ELi4ELi3EEENS4_18smem_ptr_flag_bitsILi32EEENSS_INS5_IJNSA_ILi8EEENSA_ILi32EEEEEENS5_IJS18_SB_EEEEEEEvNS4_8identityES11_S1C_vS1D_EENS_8epilogue10collective6detail29Sm90TmaWarpSpecializedAdapterINS1G_15DefaultEpilogueIfSJ_SJ_NS1F_6thread17LinearCombinationIfLi1EffLNS1K_9ScaleType4KindE0ELNS_15FloatRoundStyleE2EfEENS1_15EpilogueDefaultEEEEEvvEEEEvNT_6ParamsE --------------------------
	.section	.text._ZN7cutlass13device_kernelINS_4gemm6kernel13GemmUniversalIN4cute5tupleIJiiiiEEENS1_10collective13CollectiveMmaINS1_34MainloopSm90TmaGmmaWarpSpecializedILi2ENS5_IJNS4_1CILi1EEESB_SB_EEENS1_35KernelTmaWarpSpecializedCooperativeEEENS5_IJNSA_ILi128EEENSA_ILi256EEENSA_ILi64EEEEEEfNS5_IJlSB_lEEEfSJ_NS4_8TiledMMAINS4_8MMA_AtomIJNS4_4SM904GMMA30MMA_64x256x8_F32TF32TF32_SS_TNILNSN_7ScaleInE1ELSP_1EEEEEENS4_6LayoutINS5_IJNSA_ILi2EEESB_SB_EEENS5_IJSB_NSA_ILi0EEESV_EEEEENS5_IJNS4_10UnderscoreESY_SY_EEEEENS4_13SM90_TMA_LOADENS4_14ComposedLayoutINS4_7SwizzleILi3ELi4ELi3EEENS4_18smem_ptr_flag_bitsILi32EEENSS_INS5_IJNSA_ILi8EEENSA_ILi32EEEEEENS5_IJS18_SB_EEEEEEEvNS4_8identityES11_S1C_vS1D_EENS_8epilogue10collective6detail29Sm90TmaWarpSpecializedAdapterINS1G_15DefaultEpilogueIfSJ_SJ_NS1F_6thread17LinearCombinationIfLi1EffLNS1K_9ScaleType4KindE0ELNS_15FloatRoundStyleE2EfEENS1_15EpilogueDefaultEEEEEvvEEEEvNT_6ParamsE,"ax",@progbits
	.align	128
.text._ZN7cutlass13device_kernelINS_4gemm6kernel13GemmUniversalIN4cute5tupleIJiiiiEEENS1_10collective13CollectiveMmaINS1_34MainloopSm90TmaGmmaWarpSpecializedILi2ENS5_IJNS4_1CILi1EEESB_SB_EEENS1_35KernelTmaWarpSpecializedCooperativeEEENS5_IJNSA_ILi128EEENSA_ILi256EEENSA_ILi64EEEEEEfNS5_IJlSB_lEEEfSJ_NS4_8TiledMMAINS4_8MMA_AtomIJNS4_4SM904GMMA30MMA_64x256x8_F32TF32TF32_SS_TNILNSN_7ScaleInE1ELSP_1EEEEEENS4_6LayoutINS5_IJNSA_ILi2EEESB_SB_EEENS5_IJSB_NSA_ILi0EEESV_EEEEENS5_IJNS4_10UnderscoreESY_SY_EEEEENS4_13SM90_TMA_LOADENS4_14ComposedLayoutINS4_7SwizzleILi3ELi4ELi3EEENS4_18smem_ptr_flag_bitsILi32EEENSS_INS5_IJNSA_ILi8EEENSA_ILi32EEEEEENS5_IJS18_SB_EEEEEEEvNS4_8identityES11_S1C_vS1D_EENS_8epilogue10collective6detail29Sm90TmaWarpSpecializedAdapterINS1G_15DefaultEpilogueIfSJ_SJ_NS1F_6thread17LinearCombinationIfLi1EffLNS1K_9ScaleType4KindE0ELNS_15FloatRoundStyleE2EfEENS1_15EpilogueDefaultEEEEEvvEEEEvNT_6ParamsE:
        .type           _ZN7cutlass13device_kernelINS_4gemm6kernel13GemmUniversalIN4cute5tupleIJiiiiEEENS1_10collective13CollectiveMmaINS1_34MainloopSm90TmaGmmaWarpSpecializedILi2ENS5_IJNS4_1CILi1EEESB_SB_EEENS1_35KernelTmaWarpSpecializedCooperativeEEENS5_IJNSA_ILi128EEENSA_ILi256EEENSA_ILi64EEEEEEfNS5_IJlSB_lEEEfSJ_NS4_8TiledMMAINS4_8MMA_AtomIJNS4_4SM904GMMA30MMA_64x256x8_F32TF32TF32_SS_TNILNSN_7ScaleInE1ELSP_1EEEEEENS4_6LayoutINS5_IJNSA_ILi2EEESB_SB_EEENS5_IJSB_NSA_ILi0EEESV_EEEEENS5_IJNS4_10UnderscoreESY_SY_EEEEENS4_13SM90_TMA_LOADENS4_14ComposedLayoutINS4_7SwizzleILi3ELi4ELi3EEENS4_18smem_ptr_flag_bitsILi32EEENSS_INS5_IJNSA_ILi8EEENSA_ILi32EEEEEENS5_IJS18_SB_EEEEEEEvNS4_8identityES11_S1C_vS1D_EENS_8epilogue10collective6detail29Sm90TmaWarpSpecializedAdapterINS1G_15DefaultEpilogueIfSJ_SJ_NS1F_6thread17LinearCombinationIfLi1EffLNS1K_9ScaleType4KindE0ELNS_15FloatRoundStyleE2EfEENS1_15EpilogueDefaultEEEEEvvEEEEvNT_6ParamsE,@function
        .size           _ZN7cutlass13device_kernelINS_4gemm6kernel13GemmUniversalIN4cute5tupleIJiiiiEEENS1_10collective13CollectiveMmaINS1_34MainloopSm90TmaGmmaWarpSpecializedILi2ENS5_IJNS4_1CILi1EEESB_SB_EEENS1_35KernelTmaWarpSpecializedCooperativeEEENS5_IJNSA_ILi128EEENSA_ILi256EEENSA_ILi64EEEEEEfNS5_IJlSB_lEEEfSJ_NS4_8TiledMMAINS4_8MMA_AtomIJNS4_4SM904GMMA30MMA_64x256x8_F32TF32TF32_SS_TNILNSN_7ScaleInE1ELSP_1EEEEEENS4_6LayoutINS5_IJNSA_ILi2EEESB_SB_EEENS5_IJSB_NSA_ILi0EEESV_EEEEENS5_IJNS4_10UnderscoreESY_SY_EEEEENS4_13SM90_TMA_LOADENS4_14ComposedLayoutINS4_7SwizzleILi3ELi4ELi3EEENS4_18smem_ptr_flag_bitsILi32EEENSS_INS5_IJNSA_ILi8EEENSA_ILi32EEEEEENS5_IJS18_SB_EEEEEEEvNS4_8identityES11_S1C_vS1D_EENS_8epilogue10collective6detail29Sm90TmaWarpSpecializedAdapterINS1G_15DefaultEpilogueIfSJ_SJ_NS1F_6thread17LinearCombinationIfLi1EffLNS1K_9ScaleType4KindE0ELNS_15FloatRoundStyleE2EfEENS1_15EpilogueDefaultEEEEEvvEEEEvNT_6ParamsE,(.L_x_318 - _ZN7cutlass13device_kernelINS_4gemm6kernel13GemmUniversalIN4cute5tupleIJiiiiEEENS1_10collective13CollectiveMmaINS1_34MainloopSm90TmaGmmaWarpSpecializedILi2ENS5_IJNS4_1CILi1EEESB_SB_EEENS1_35KernelTmaWarpSpecializedCooperativeEEENS5_IJNSA_ILi128EEENSA_ILi256EEENSA_ILi64EEEEEEfNS5_IJlSB_lEEEfSJ_NS4_8TiledMMAINS4_8MMA_AtomIJNS4_4SM904GMMA30MMA_64x256x8_F32TF32TF32_SS_TNILNSN_7ScaleInE1ELSP_1EEEEEENS4_6LayoutINS5_IJNSA_ILi2EEESB_SB_EEENS5_IJSB_NSA_ILi0EEESV_EEEEENS5_IJNS4_10UnderscoreESY_SY_EEEEENS4_13SM90_TMA_LOADENS4_14ComposedLayoutINS4_7SwizzleILi3ELi4ELi3EEENS4_18smem_ptr_flag_bitsILi32EEENSS_INS5_IJNSA_ILi8EEENSA_ILi32EEEEEENS5_IJS18_SB_EEEEEEEvNS4_8identityES11_S1C_vS1D_EENS_8epilogue10collective6detail29Sm90TmaWarpSpecializedAdapterINS1G_15DefaultEpilogueIfSJ_SJ_NS1F_6thread17LinearCombinationIfLi1EffLNS1K_9ScaleType4KindE0ELNS_15FloatRoundStyleE2EfEENS1_15EpilogueDefaultEEEEEvvEEEEvNT_6ParamsE)
        .other          _ZN7cutlass13device_kernelINS_4gemm6kernel13GemmUniversalIN4cute5tupleIJiiiiEEENS1_10collective13CollectiveMmaINS1_34MainloopSm90TmaGmmaWarpSpecializedILi2ENS5_IJNS4_1CILi1EEESB_SB_EEENS1_35KernelTmaWarpSpecializedCooperativeEEENS5_IJNSA_ILi128EEENSA_ILi256EEENSA_ILi64EEEEEEfNS5_IJlSB_lEEEfSJ_NS4_8TiledMMAINS4_8MMA_AtomIJNS4_4SM904GMMA30MMA_64x256x8_F32TF32TF32_SS_TNILNSN_7ScaleInE1ELSP_1EEEEEENS4_6LayoutINS5_IJNSA_ILi2EEESB_SB_EEENS5_IJSB_NSA_ILi0EEESV_EEEEENS5_IJNS4_10UnderscoreESY_SY_EEEEENS4_13SM90_TMA_LOADENS4_14ComposedLayoutINS4_7SwizzleILi3ELi4ELi3EEENS4_18smem_ptr_flag_bitsILi32EEENSS_INS5_IJNSA_ILi8EEENSA_ILi32EEEEEENS5_IJS18_SB_EEEEEEEvNS4_8identityES11_S1C_vS1D_EENS_8epilogue10collective6detail29Sm90TmaWarpSpecializedAdapterINS1G_15DefaultEpilogueIfSJ_SJ_NS1F_6thread17LinearCombinationIfLi1EffLNS1K_9ScaleType4KindE0ELNS_15FloatRoundStyleE2EfEENS1_15EpilogueDefaultEEEEEvvEEEEvNT_6ParamsE,@"STO_CUDA_ENTRY STV_DEFAULT"
_ZN7cutlass13device_kernelINS_4gemm6kernel13GemmUniversalIN4cute5tupleIJiiiiEEENS1_10collective13CollectiveMmaINS1_34MainloopSm90TmaGmmaWarpSpecializedILi2ENS5_IJNS4_1CILi1EEESB_SB_EEENS1_35KernelTmaWarpSpecializedCooperativeEEENS5_IJNSA_ILi128EEENSA_ILi256EEENSA_ILi64EEEEEEfNS5_IJlSB_lEEEfSJ_NS4_8TiledMMAINS4_8MMA_AtomIJNS4_4SM904GMMA30MMA_64x256x8_F32TF32TF32_SS_TNILNSN_7ScaleInE1ELSP_1EEEEEENS4_6LayoutINS5_IJNSA_ILi2EEESB_SB_EEENS5_IJSB_NSA_ILi0EEESV_EEEEENS5_IJNS4_10UnderscoreESY_SY_EEEEENS4_13SM90_TMA_LOADENS4_14ComposedLayoutINS4_7SwizzleILi3ELi4ELi3EEENS4_18smem_ptr_flag_bitsILi32EEENSS_INS5_IJNSA_ILi8EEENSA_ILi32EEEEEENS5_IJS18_SB_EEEEEEEvNS4_8identityES11_S1C_vS1D_EENS_8epilogue10collective6detail29Sm90TmaWarpSpecializedAdapterINS1G_15DefaultEpilogueIfSJ_SJ_NS1F_6thread17LinearCombinationIfLi1EffLNS1K_9ScaleType4KindE0ELNS_15FloatRoundStyleE2EfEENS1_15EpilogueDefaultEEEEEvvEEEEvNT_6ParamsE:
[----:B------:R-:W0:Y:S01]  /*0000*/  LDC R1, c[0x0][0x28] ;  /* 0x00000a00ff017b82 */ /* 0x000e220000000800 */
[----:B------:R-:W1:Y:S01]  /*0010*/  S2R R18, SR_TID.X ;  /* 0x0000000000127919 */ /* 0x000e620000002100 */
[----:B------:R-:W-:Y:S01]  /*0020*/  ELECT P0, URZ, PT ;  /* 0x00000000003f782f */ /* 0x000fe20003800000 */
[----:B------:R-:W-:Y:S01]  /*0030*/  BSSY B0, `(.L_x_0) ;  /* 0x000000f000007945 */ /* 0x000fe20003800000 */
[--C-:B-1----:R-:W-:Y:S02]  /*0040*/  SHF.R.U32.HI R0, RZ, 0x5, R18.reuse ;  /* 0x00000005ff007819 */ /* 0x102fe40000011612 */
[----:B------:R-:W-:-:S03]  /*0050*/  SHF.R.U32.HI R22, RZ, 0x7, R18 ;  /* 0x00000007ff167819 */ /* 0x000fc60000011612 */
[----:B------:R-:W1:Y:S04]  /*0060*/  SHFL.IDX PT, R5, R0, RZ, 0x1f ;  /* 0x00001fff00057589 */ /* 0x000e6800000e0000 */
[----:B------:R2:W3:Y:S01]  /*0070*/  SHFL.IDX PT, R8, R22, RZ, 0x1f ;  /* 0x00001fff16087589 */ /* 0x0004e200000e0000 */
[----:B-1----:R-:W-:-:S13]  /*0080*/  ISETP.NE.OR P0, PT, R5, RZ, !P0 ;  /* 0x000000ff0500720c */ /* 0x002fda0004705670 */
[----:B0-23--:R-:W-:Y:S05]  /*0090*/  @P0 BRA `(.L_x_1) ;  /* 0x0000000000200947 */ /* 0x00dfea0003800000 */
[----:B------:R-:W-:Y:S02]  /*00a0*/  ULDC.64 UR4, c[0x0][0x198] ;  /* 0x0000660000047ab9 */ /* 0x000fe40000000a00 */
[----:B------:R-:W-:Y:S02]  /*00b0*/  UIADD3 UR6, UP0, UR4, 0xf0, URZ ;  /* 0x000000f004067890 */ /* 0x000fe4000ff1e03f */
[----:B------:R-:W-:Y:S02]  /*00c0*/  UIADD3 UR4, UP1, UR4, 0x1f0, URZ ;  /* 0x000001f004047890 */ /* 0x000fe4000ff3e03f */
[----:B------:R-:W-:Y:S02]  /*00d0*/  UIADD3.X UR7, URZ, UR5, URZ, UP0, !UPT ;  /* 0x000000053f077290 */ /* 0x000fe400087fe43f */
[----:B------:R-:W-:-:S07]  /*00e0*/  UIADD3.X UR5, URZ, UR5, URZ, UP1, !UPT ;  /* 0x000000053f057290 */ /* 0x000fce0008ffe43f */
[----:B------:R0:W-:Y:S02]  /*00f0*/  UTMACCTL.PF [UR6] ;  /* 0x00000000060079b9 */ /* 0x0001e40008040000 */
[----:B------:R0:W-:Y:S02]  /*0100*/  UTMACCTL.PF [UR4] ;  /* 0x00000000040079b9 */ /* 0x0001e40008040000 */
[----:B0-----:R-:W-:Y:S01]  /*0110*/  NOP ;  /* 0x0000000000007918 */ /* 0x001fe20000000000 */
.L_x_1:
[----:B------:R-:W-:Y:S05]  /*0120*/  BSYNC B0 ;  /* 0x0000000000007941 */ /* 0x000fea0003800000 */
.L_x_0:
[----:B------:R-:W0:Y:S02]  /*0130*/  SHFL.IDX PT, R2, R0, RZ, 0x1f ;  /* 0x00001fff00027589 */ /* 0x000e2400000e0000 */
[----:B0-----:R-:W-:-:S13]  /*0140*/  ISETP.NE.AND P0, PT, R2, RZ, PT ;  /* 0x000000ff0200720c */ /* 0x001fda0003f05270 */
[----:B------:R-:W-:Y:S05]  /*0150*/  @P0 BRA `(.L_x_2) ;  /* 0x0000000000480947 */ /* 0x000fea0003800000 */
[----:B------:R-:W0:Y:S01]  /*0160*/  S2UR UR8, SR_CgaCtaId ;  /* 0x00000000000879c3 */ /* 0x000e220000008800 */
[----:B------:R-:W-:Y:S01]  /*0170*/  UMOV UR4, 0x400 ;  /* 0x0000040000047882 */ /* 0x000fe20000000000 */
[----:B------:R-:W-:Y:S01]  /*0180*/  UMOV UR5, 0x1 ;  /* 0x0000000100057882 */ /* 0x000fe20000000000 */
[----:B------:R-:W-:Y:S01]  /*0190*/  UMOV UR6, 0x100 ;  /* 0x0000010000067882 */ /* 0x000fe20000000000 */
[----:B------:R-:W-:Y:S01]  /*01a0*/  ELECT P0, URZ, PT ;  /* 0x00000000003f782f */ /* 0x000fe20003800000 */
[----:B------:R-:W-:-:S04]  /*01b0*/  UIADD3 UR6, -UR6, 0x100000, URZ ;  /* 0x0010000006067890 */ /* 0x000fc8000fffe13f */
[----:B------:R-:W-:Y:S02]  /*01c0*/  USHF.L.U32 UR7, UR6, 0xb, URZ ;  /* 0x0000000b06077899 */ /* 0x000fe4000800063f */
[----:B------:R-:W-:Y:S02]  /*01d0*/  USHF.L.U32 UR6, UR6, 0x1, URZ ;  /* 0x0000000106067899 */ /* 0x000fe4000800063f */
[----:B0-----:R-:W-:Y:S02]  /*01e0*/  ULEA UR8, UR8, UR4, 0x18 ;  /* 0x0000000408087291 */ /* 0x001fe4000f8ec03f */
[----:B------:R-:W-:-:S04]  /*01f0*/  UIADD3 UR4, -UR5, 0x100000, URZ ;  /* 0x0010000005047890 */ /* 0x000fc8000fffe13f */
[----:B------:R-:W-:Y:S02]  /*0200*/  USHF.L.U32 UR5, UR4, 0xb, URZ ;  /* 0x0000000b04057899 */ /* 0x000fe4000800063f */
[----:B------:R-:W-:Y:S01]  /*0210*/  USHF.L.U32 UR4, UR4, 0x1, URZ ;  /* 0x0000000104047899 */ /* 0x000fe2000800063f */
[----:B------:R-:W0:Y:S11]  /*0220*/  FENCE.VIEW.ASYNC.S ;  /* 0x00000000000073c6 */ /* 0x000e360000000000 */
[----:B0-----:R0:W1:Y:S01]  /*0230*/  SYNCS.EXCH.64 URZ, [UR8], UR4 ;  /* 0x00000004083f75b2 */ /* 0x0010620008000100 */
[----:B------:R0:W2:Y:S01]  /*0240*/  SYNCS.EXCH.64 URZ, [UR8+0x10], UR6 ;  /* 0x00001006083f75b2 */ /* 0x0000a20008000100 */
[----:B------:R0:W3:Y:S01]  /*0250*/  SYNCS.EXCH.64 URZ, [UR8+0x8], UR4 ;  /* 0x00000804083f75b2 */ /* 0x0000e20008000100 */
[----:B------:R0:W4:Y:S01]  /*0260*/  SYNCS.EXCH.64 URZ, [UR8+0x18], UR6 ;  /* 0x00001806083f75b2 */ /* 0x0001220008000100 */
[----:B------:R-:W-:Y:S01]  /*0270*/  NOP ;  /* 0x0000000000007918 */ /* 0x000fe20000000000 */
.L_x_2:
[----:B------:R-:W5:Y:S01]  /*0280*/  SHFL.IDX PT, R0, R0, RZ, 0x1f ;  /* 0x00001fff00007589 */ /* 0x000f6200000e0000 */
[----:B------:R-:W-:Y:S01]  /*0290*/  ELECT P0, URZ, PT ;  /* 0x00000000003f782f */ /* 0x000fe20003800000 */
[----:B------:R-:W1:Y:S01]  /*02a0*/  LDC R2, c[0x0][0x65c] ;  /* 0x00019700ff027b82 */ /* 0x000e620000000800 */
[----:B------:R-:W-:Y:S01]  /*02b0*/  SHF.R.S32.HI R6, RZ, 0x1f, R5 ;  /* 0x0000001fff067819 */ /* 0x000fe20000011405 */
[----:B------:R-:W2:Y:S01]  /*02c0*/  S2R R3, SR_CTAID.Y ;  /* 0x0000000000037919 */ /* 0x000ea20000002600 */
[----:B0-----:R-:W-:Y:S01]  /*02d0*/  UMOV UR4, 0x20 ;  /* 0x0000002000047882 */ /* 0x001fe20000000000 */
[----:B------:R-:W-:Y:S01]  /*02e0*/  ISETP.NE.AND P2, PT, R8, RZ, PT ;  /* 0x000000ff0800720c */ /* 0x000fe20003f45270 */
[----:B------:R-:W-:Y:S01]  /*02f0*/  NOP ;  /* 0x0000000000007918 */ /* 0x000fe20000000000 */
[----:B------:R-:W0:Y:S01]  /*0300*/  S2R R4, SR_CTAID.X ;  /* 0x0000000000047919 */ /* 0x000e220000002500 */
[----:B------:R-:W-:Y:S01]  /*0310*/  LEA.HI R6, R6, R5, RZ, 0x2 ;  /* 0x0000000506067211 */ /* 0x000fe200078f10ff */
[----:B------:R-:W-:Y:S01]  /*0320*/  NOP ;  /* 0x0000000000007918 */ /* 0x000fe20000000000 */
[----:B-----5:R-:W-:-:S02]  /*0330*/  ISETP.NE.OR P0, PT, R0, RZ, !P0 ;  /* 0x000000ff0000720c */ /* 0x020fc40004705670 */
[----:B-1----:R-:W-:-:S04]  /*0340*/  ISETP.NE.AND P3, PT, R2, 0x1, PT ;  /* 0x000000010200780c */ /* 0x002fc80003f65270 */
[----:B------:R-:W-:Y:S02]  /*0350*/  P2R R0, PR, RZ, 0x8 ;  /* 0x00000008ff007803 */ /* 0x000fe40000000000 */
[----:B------:R-:W-:-:S05]  /*0360*/  LOP3.LUT R0, R6, 0xfffffffc, RZ, 0xc0, !PT ;  /* 0xfffffffc06007812 */ /* 0x000fca00078ec0ff */
[----:B------:R-:W-:Y:S01]  /*0370*/  VOTEU.ALL UP0, P0 ;  /* 0x00000000003f7886 */ /* 0x000fe20000000000 */
[----:B------:R-:W-:Y:S01]  /*0380*/  IMAD.IADD R0, R5, 0x1, -R0 ;  /* 0x0000000105007824 */ /* 0x000fe200078e0a00 */
[----:B------:R-:W0:Y:S01]  /*0390*/  @P3 LDC R17, c[0x0][0x10] ;  /* 0x00000400ff113b82 */ /* 0x000e220000000800 */
[----:B------:R-:W-:Y:S01]  /*03a0*/  VOTEU.ALL UP1, P0 ;  /* 0x00000000003f7886 */ /* 0x000fe20000020000 */
[----:B--2---:R-:W-:Y:S01]  /*03b0*/  @P3 IMAD.MOV.U32 R6, RZ, RZ, R3 ;  /* 0x000000ffff063224 */ /* 0x004fe200078e0003 */
[----:B------:R-:W-:Y:S01]  /*03c0*/  @!UP0 UMOV UR6, 0x400 ;  /* 0x0000040000068882 */ /* 0x000fe20000000000 */
[----:B------:R-:W-:-:S04]  /*03d0*/  @!UP0 UIADD3 UR4, -UR4, 0x100000, URZ ;  /* 0x0010000004048890 */ /* 0x000fc8000fffe13f */
[----:B------:R-:W-:Y:S02]  /*03e0*/  @!UP0 USHF.L.U32 UR5, UR4, 0xb, URZ ;  /* 0x0000000b04058899 */ /* 0x000fe4000800063f */
[----:B------:R-:W-:Y:S01]  /*03f0*/  @!UP0 USHF.L.U32 UR4, UR4, 0x1, URZ ;  /* 0x0000000104048899 */ /* 0x000fe2000800063f */
[----:B------:R-:W-:Y:S02]  /*0400*/  @P3 IMAD.MOV.U32 R7, RZ, RZ, RZ ;  /* 0x000000ffff073224 */ /* 0x000fe400078e00ff */
[----:B------:R-:W-:Y:S01]  /*0410*/  IMAD.MOV.U32 R5, RZ, RZ, RZ ;  /* 0x000000ffff057224 */ /* 0x000fe200078e00ff */
[----:B------:R-:W1:Y:S01]  /*0420*/  @!UP0 S2UR UR7, SR_CgaCtaId ;  /* 0x00000000000789c3 */ /* 0x000e620000008800 */
[----:B------:R-:W-:-:S07]  /*0430*/  @P3 IMAD.MOV.U32 R11, RZ, RZ, RZ ;  /* 0x000000ffff0b3224 */ /* 0x000fce00078e00ff */
[----:B------:R-:W2:Y:S01]  /*0440*/  @!P3 LDC R9, c[0x0][0xc] ;  /* 0x00000300ff09bb82 */ /* 0x000ea20000000800 */
[----:B0-----:R-:W-:-:S04]  /*0450*/  @P3 IMAD.WIDE.U32 R16, R4, R17, R6 ;  /* 0x0000001104103225 */ /* 0x001fc800078e0006 */
[----:B------:R-:W-:Y:S01]  /*0460*/  @P3 IMAD.IADD R17, R17, 0x1, R11 ;  /* 0x0000000111113824 */ /* 0x000fe200078e020b */
[----:B-1----:R-:W-:Y:S01]  /*0470*/  @!UP0 ULEA UR6, UR7, UR6, 0x18 ;  /* 0x0000000607068291 */ /* 0x002fe2000f8ec03f */
[----:B------:R-:W-:Y:S01]  /*0480*/  VOTEU.ALL UP0, P0 ;  /* 0x00000000003f7886 */ /* 0x000fe20000000000 */
[----:B------:R-:W-:-:S04]  /*0490*/  ISETP.NE.AND P0, PT, R0, 0x3, PT ;  /* 0x000000030000780c */ /* 0x000fc80003f05270 */
[----:B------:R-:W-:Y:S01]  /*04a0*/  ISETP.EQ.OR P0, PT, R0, RZ, !P0 ;  /* 0x000000ff0000720c */ /* 0x000fe20004702670 */
[----:B--2---:R-:W-:-:S03]  /*04b0*/  @!P3 IMAD.WIDE.U32 R6, R9, R3, R4 ;  /* 0x000000030906b225 */ /* 0x004fc600078e0004 */
[C---:B------:R-:W-:Y:S01]  /*04c0*/  ISETP.EQ.AND P0, PT, R8.reuse, RZ, P0 ;  /* 0x000000ff0800720c */ /* 0x040fe20000702270 */
[----:B------:R-:W-:Y:S01]  /*04d0*/  VIADD R8, R8, 0xffffffff ;  /* 0xffffffff08087836 */ /* 0x000fe20000000000 */
[----:B------:R-:W0:Y:S02]  /*04e0*/  FENCE.VIEW.ASYNC.S ;  /* 0x00000000000073c6 */ /* 0x000e240000000000 */
[----:B0-----:R0:W3:Y:S01]  /*04f0*/  @!UP0 SYNCS.EXCH.64 URZ, [UR6+0x30], UR4 ;  /* 0x00003004063f85b2 */ /* 0x0010e20008000100 */
[----:B------:R-:W-:Y:S01]  /*0500*/  @!P3 IMAD.MOV.U32 R16, RZ, RZ, R6 ;  /* 0x000000ffff10b224 */ /* 0x000fe200078e0006 */
[----:B------:R-:W-:Y:S01]  /*0510*/  SEL R19, RZ, 0x1, !P0 ;  /* 0x00000001ff137807 */ /* 0x000fe20004000000 */
[----:B------:R-:W-:Y:S01]  /*0520*/  @!P3 IMAD.MOV.U32 R17, RZ, RZ, R7 ;  /* 0x000000ffff11b224 */ /* 0x000fe200078e0007 */
[----:B------:R-:W-:-:S04]  /*0530*/  ISETP.GE.U32.AND P1, PT, R8, 0x2, PT ;  /* 0x000000020800780c */ /* 0x000fc80003f26070 */
[----:B------:R-:W-:Y:S01]  /*0540*/  SEL R19, R19, 0x2, P1 ;  /* 0x0000000213137807 */ /* 0x000fe20000800000 */
[----:B------:R0:W3:Y:S01]  /*0550*/  @!UP1 SYNCS.EXCH.64 URZ, [UR6+0x38], UR4 ;  /* 0x00003804063f95b2 */ /* 0x0000e20008000100 */
[----:B------:R-:W-:Y:S01]  /*0560*/  NOP ;  /* 0x0000000000007918 */ /* 0x000fe20000000000 */
[----:B---34-:R-:W-:Y:S06]  /*0570*/  BAR.SYNC.DEFER_BLOCKING 0x0 ;  /* 0x0000000000007b1d */ /* 0x018fec0000010000 */
[----:B------:R-:W-:Y:S05]  /*0580*/  @!P2 BRA `(.L_x_3) ;  /* 0x00000084005ca947 */ /* 0x000fea0003800000 */
[----:B------:R-:W-:-:S13]  /*0590*/  ISETP.GT.U32.AND P0, PT, R8, 0x1, PT ;  /* 0x000000010800780c */ /* 0x000fda0003f04070 */
[----:B0-----:R-:W-:Y:S05]  /*05a0*/  @P0 EXIT ;  /* 0x000000000000094d */ /* 0x001fea0003800000 */
[----:B------:R-:W-:Y:S01]  /*05b0*/  ULDC.64 UR4, c[0x0][0x650] ;  /* 0x0001940000047ab9 */ /* 0x000fe20000000a00 */
[----:B------:R-:W-:Y:S01]  /*05c0*/  PRMT R0, RZ, 0x7610, R0 ;  /* 0x00007610ff007816 */ /* 0x000fe20000000000 */
[----:B------:R-:W-:Y:S01]  /*05d0*/  IMAD.MOV.U32 R153, RZ, RZ, -0x1 ;  /* 0xffffffffff997424 */ /* 0x000fe200078e00ff */
[----:B------:R-:W-:Y:S01]  /*05e0*/  ISETP.GE.U32.AND P0, PT, R16, UR4, PT ;  /* 0x0000000410007c0c */ /* 0x000fe2000bf06070 */
[----:B------:R-:W-:Y:S02]  /*05f0*/  IMAD.MOV.U32 R152, RZ, RZ, -0x1 ;  /* 0xffffffffff987424 */ /* 0x000fe400078e00ff */
[----:B------:R-:W-:Y:S01]  /*0600*/  IMAD.MOV.U32 R23, RZ, RZ, -0x1 ;  /* 0xffffffffff177424 */ /* 0x000fe200078e00ff */
[----:B------:R-:W-:-:S13]  /*0610*/  ISETP.GE.U32.AND.EX P0, PT, R17, UR5, PT, P0 ;  /* 0x0000000511007c0c */ /* 0x000fda000bf06100 */
[----:B------:R-:W-:Y:S05]  /*0620*/  @P0 BRA `(.L_x_4) ;  /* 0x0000000400540947 */ /* 0x000fea0003800000 */
[----:B------:R-:W0:Y:S01]  /*0630*/  LDC.64 R14, c[0x0][0x628] ;  /* 0x00018a00ff0e7b82 */ /* 0x000e220000000a00 */
[----:B------:R-:W-:Y:S02]  /*0640*/  IMAD.MOV.U32 R6, RZ, RZ, R16 ;  /* 0x000000ffff067224 */ /* 0x000fe400078e0010 */
[----:B------:R-:W-:-:S05]  /*0650*/  IMAD.MOV.U32 R7, RZ, RZ, R17 ;  /* 0x000000ffff077224 */ /* 0x000fca00078e0011 */
[----:B------:R-:W1:Y:S08]  /*0660*/  LDC R0, c[0x0][0x630] ;  /* 0x00018c00ff007b82 */ /* 0x000e700000000800 */
[----:B------:R-:W2:Y:S01]  /*0670*/  LDC.64 R20, c[0x0][0x620] ;  /* 0x00018800ff147b82 */ /* 0x000ea20000000a00 */
[----:B0-----:R-:W-:-:S04]  /*0680*/  ISETP.NE.U32.AND P0, PT, R14, RZ, PT ;  /* 0x000000ff0e00720c */ /* 0x001fc80003f05070 */
[----:B------:R-:W-:-:S13]  /*0690*/  ISETP.NE.AND.EX P0, PT, R15, RZ, PT, P0 ;  /* 0x000000ff0f00720c */ /* 0x000fda0003f05300 */
[----:B-12---:R-:W-:Y:S05]  /*06a0*/  @!P0 BRA `(.L_x_5) ;  /* 0x0000000000288947 */ /* 0x006fea0003800000 */
[----:B------:R-:W0:Y:S02]  /*06b0*/  LDC R11, c[0x0][0x634] ;  /* 0x00018d00ff0b7b82 */ /* 0x000e240000000800 */
[----:B0-----:R-:W-:-:S05]  /*06c0*/  IADD3 R11, P0, R16, R11, RZ ;  /* 0x0000000b100b7210 */ /* 0x001fca0007f1e0ff */
[----:B------:R-:W-:-:S04]  /*06d0*/  IMAD.X R13, RZ, RZ, R17, P0 ;  /* 0x000000ffff0d7224 */ /* 0x000fc800000e0611 */
[----:B------:R-:W-:-:S04]  /*06e0*/  IMAD.WIDE.U32 R6, R13, R14, RZ ;  /* 0x0000000e0d067225 */ /* 0x000fc800078e00ff */
[----:B------:R-:W-:-:S04]  /*06f0*/  IMAD.WIDE.U32 R8, P0, R11, R15, R6 ;  /* 0x0000000f0b087225 */ /* 0x000fc80007800006 */
[----:B------:R-:W-:-:S04]  /*0700*/  IMAD.WIDE.U32 R6, R11, R14, RZ ;  /* 0x0000000e0b067225 */ /* 0x000fc800078e00ff */
[----:B------:R-:W-:Y:S01]  /*0710*/  IMAD.X R11, RZ, RZ, RZ, P0 ;  /* 0x000000ffff0b7224 */ /* 0x000fe200000e06ff */
[----:B------:R-:W-:Y:S01]  /*0720*/  IADD3 RZ, P0, R7, R8, RZ ;  /* 0x0000000807ff7210 */ /* 0x000fe20007f1e0ff */
[----:B------:R-:W-:-:S04]  /*0730*/  IMAD.MOV.U32 R10, RZ, RZ, R9 ;  /* 0x000000ffff0a7224 */ /* 0x000fc800078e0009 */
[----:B------:R-:W-:-:S08]  /*0740*/  IMAD.WIDE.U32.X R6, R13, R15, R10, P0 ;  /* 0x0000000f0d067225 */ /* 0x000fd000000e040a */
.L_x_5:
[-CC-:B------:R-:W-:Y:S01]  /*0750*/  SHF.R.U64 R23, R6, R0.reuse, R7.reuse ;  /* 0x0000000006177219 */ /* 0x180fe20000001207 */
[----:B------:R-:W0:Y:S01]  /*0760*/  LDC R10, c[0x0][0x618] ;  /* 0x00018600ff0a7b82 */ /* 0x000e220000000800 */
[----:B------:R-:W-:Y:S01]  /*0770*/  SHF.R.U32.HI R5, RZ, R0, R7 ;  /* 0x00000000ff057219 */ /* 0x000fe20000011607 */
[----:B------:R-:W-:Y:S01]  /*0780*/  ULDC UR4, c[0x0][0x150] ;  /* 0x0000540000047ab9 */ /* 0x000fe20000000800 */
[----:B------:R-:W-:Y:S02]  /*0790*/  IADD3 R9, P0, RZ, -R23, RZ ;  /* 0x80000017ff097210 */ /* 0x000fe40007f1e0ff */
[----:B------:R-:W-:-:S03]  /*07a0*/  I2FP.F32.U32 R0, R4 ;  /* 0x0000000400007245 */ /* 0x000fc60000201000 */
[----:B------:R-:W1:Y:S01]  /*07b0*/  LDC.64 R28, c[0x0][0x640] ;  /* 0x00019000ff1c7b82 */ /* 0x000e620000000a00 */
[----:B------:R-:W-:Y:S02]  /*07c0*/  IMAD.X R11, RZ, RZ, ~R5, P0 ;  /* 0x000000ffff0b7224 */ /* 0x000fe400000e0e05 */
[----:B------:R-:W-:Y:S01]  /*07d0*/  FMUL R0, R0, UR4 ;  /* 0x0000000400007c20 */ /* 0x000fe20008400000 */
[----:B------:R-:W-:Y:S01]  /*07e0*/  IMAD.WIDE.U32 R6, R9, R20, R16 ;  /* 0x0000001409067225 */ /* 0x000fe200078e0010 */
[----:B------:R-:W-:-:S03]  /*07f0*/  ULDC UR4, c[0x0][0x154] ;  /* 0x0000550000047ab9 */ /* 0x000fc60000000800 */
[----:B------:R-:W-:Y:S01]  /*0800*/  IMAD R8, R11, R20, RZ ;  /* 0x000000140b087224 */ /* 0x000fe200078e02ff */
[----:B------:R-:W2:Y:S01]  /*0810*/  LDC R5, c[0x0][0x144] ;  /* 0x00005100ff057b82 */ /* 0x000ea20000000800 */
[----:B------:R-:W3:Y:S02]  /*0820*/  F2I.U32.TRUNC.NTZ R0, R0 ;  /* 0x0000000000007305 */ /* 0x000ee4000020f000 */
[----:B------:R-:W-:-:S04]  /*0830*/  IMAD R9, R9, R21, R8 ;  /* 0x0000001509097224 */ /* 0x000fc800078e0208 */
[----:B------:R-:W-:Y:S01]  /*0840*/  IMAD.IADD R7, R7, 0x1, R9 ;  /* 0x0000000107077824 */ /* 0x000fe200078e0209 */
[----:B------:R-:W4:Y:S01]  /*0850*/  LDC R12, c[0x0][0x608] ;  /* 0x00018200ff0c7b82 */ /* 0x000f220000000800 */
[----:B------:R-:W-:-:S03]  /*0860*/  IMAD.MOV.U32 R9, RZ, RZ, -0x1 ;  /* 0xffffffffff097424 */ /* 0x000fc600078e00ff */
[-CC-:B0-----:R-:W-:Y:S02]  /*0870*/  SHF.R.U64 R20, R6, R10.reuse, R7.reuse ;  /* 0x0000000a06147219 */ /* 0x181fe40000001207 */
[----:B------:R-:W-:Y:S02]  /*0880*/  I2FP.F32.U32 R6, R3 ;  /* 0x0000000300067245 */ /* 0x000fe40000201000 */
[----:B------:R-:W0:Y:S01]  /*0890*/  LDC R26, c[0x0][0x658] ;  /* 0x00019600ff1a7b82 */ /* 0x000e220000000800 */
[----:B-1----:R-:W-:Y:S01]  /*08a0*/  ISETP.NE.U32.AND P0, PT, R28, RZ, PT ;  /* 0x000000ff1c00720c */ /* 0x002fe20003f05070 */
[----:B---3--:R-:W-:Y:S01]  /*08b0*/  IMAD.MOV R8, RZ, RZ, -R0 ;  /* 0x000000ffff087224 */ /* 0x008fe200078e0a00 */
[----:B------:R-:W-:Y:S01]  /*08c0*/  SHF.R.U32.HI R7, RZ, R10, R7 ;  /* 0x0000000aff077219 */ /* 0x000fe20000011607 */
[----:B------:R-:W-:Y:S01]  /*08d0*/  FMUL R6, R6, UR4 ;  /* 0x0000000406067c20 */ /* 0x000fe20008400000 */
[----:B------:R-:W-:-:S03]  /*08e0*/  ISETP.NE.AND.EX P0, PT, R29, RZ, PT, P0 ;  /* 0x000000ff1d00720c */ /* 0x000fc60003f05300 */
[----:B------:R-:W1:Y:S01]  /*08f0*/  LDC R14, c[0x0][0x148] ;  /* 0x00005200ff0e7b82 */ /* 0x000e620000000800 */
[----:B--2---:R-:W-:-:S07]  /*0900*/  IMAD R0, R5, R8, R4 ;  /* 0x0000000805007224 */ /* 0x004fce00078e0204 */
[----:B------:R-:W2:Y:S01]  /*0910*/  LDC R24, c[0x0][0x600] ;  /* 0x00018000ff187b82 */ /* 0x000ea20000000800 */
[-CC-:B----4-:R-:W-:Y:S02]  /*0920*/  SHF.R.U64 R30, R20, R12.reuse, R7.reuse ;  /* 0x0000000c141e7219 */ /* 0x190fe40000001207 */
[----:B------:R-:W-:Y:S01]  /*0930*/  SHF.R.U32.HI R5, RZ, R12, R7 ;  /* 0x0000000cff057219 */ /* 0x000fe20000011607 */
[----:B------:R-:W-:Y:S01]  /*0940*/  IMAD.MOV.U32 R7, RZ, RZ, 0x1 ;  /* 0x00000001ff077424 */ /* 0x000fe200078e00ff */
[----:B------:R3:W4:Y:S03]  /*0950*/  F2I.U32.TRUNC.NTZ R12, R6 ;  /* 0x00000006000c7305 */ /* 0x000726000020f000 */
[----:B------:R-:W1:Y:S01]  /*0960*/  LDC R15, c[0x0][0x648] ;  /* 0x00019200ff0f7b82 */ /* 0x000e620000000800 */
[-C--:B0-----:R-:W-:Y:S02]  /*0970*/  SHF.L.U32 R4, R9, R26.reuse, RZ ;  /* 0x0000001a09047219 */ /* 0x081fe400000006ff */
[----:B------:R-:W-:-:S02]  /*0980*/  SHF.R.U64 R32, R30, R26, R5 ;  /* 0x0000001a1e207219 */ /* 0x000fc40000001205 */
[----:B------:R-:W-:Y:S02]  /*0990*/  LOP3.LUT R11, RZ, R4, RZ, 0x33, !PT ;  /* 0x00000004ff0b7212 */ /* 0x000fe400078e33ff */
[-C--:B------:R-:W-:Y:S01]  /*09a0*/  SHF.R.U32.HI R5, RZ, R26.reuse, R5 ;  /* 0x0000001aff057219 */ /* 0x080fe20000011605 */
[----:B------:R-:W0:Y:S01]  /*09b0*/  LDC R21, c[0x0][0x638] ;  /* 0x00018e00ff157b82 */ /* 0x000e220000000800 */
[----:B------:R-:W-:Y:S01]  /*09c0*/  SHF.L.U32 R10, R7, R26, RZ ;  /* 0x0000001a070a7219 */ /* 0x000fe200000006ff */
[----:B------:R-:W-:-:S06]  /*09d0*/  IMAD.MOV.U32 R4, RZ, RZ, R32 ;  /* 0x000000ffff047224 */ /* 0x000fcc00078e0020 */
[----:B------:R-:W0:Y:S01]  /*09e0*/  LDC R153, c[0x0][0x610] ;  /* 0x00018400ff997b82 */ /* 0x000e220000000800 */
[----:B---34-:R-:W-:Y:S05]  /*09f0*/  @!P0 BRA `(.L_x_6) ;  /* 0x0000000000288947 */ /* 0x018fea0003800000 */
[----:B------:R-:W3:Y:S02]  /*0a00*/  LDC R9, c[0x0][0x64c] ;  /* 0x00019300ff097b82 */ /* 0x000ee40000000800 */
[----:B---3--:R-:W-:-:S05]  /*0a10*/  IADD3 R9, P0, R32, R9, RZ ;  /* 0x0000000920097210 */ /* 0x008fca0007f1e0ff */
        /* <DEDUP_REMOVED lines=8> */
.L_x_6:
[----:B-1----:R-:W-:Y:S01]  /*0aa0*/  SHF.R.U64 R4, R4, R15, R5 ;  /* 0x0000000f04047219 */ /* 0x002fe20000001205 */
[----:B--2---:R-:W-:Y:S01]  /*0ab0*/  VIADD R5, R24, 0xffffffff ;  /* 0xffffffff18057836 */ /* 0x004fe20000000000 */
[----:B------:R-:W-:Y:S01]  /*0ac0*/  LOP3.LUT R11, R30, R11, RZ, 0xc0, !PT ;  /* 0x0000000b1e0b7212 */ /* 0x000fe200078ec0ff */
[----:B------:R-:W-:Y:S02]  /*0ad0*/  IMAD.MOV R12, RZ, RZ, -R12 ;  /* 0x000000ffff0c7224 */ /* 0x000fe400078e0a0c */
[----:B------:R-:W-:Y:S02]  /*0ae0*/  IMAD.MOV R6, RZ, RZ, -R4 ;  /* 0x000000ffff067224 */ /* 0x000fe400078e0a04 */
[----:B------:R-:W-:Y:S01]  /*0af0*/  IMAD R11, R10, R4, R11 ;  /* 0x000000040a0b7224 */ /* 0x000fe200078e020b */
[----:B------:R-:W-:Y:S01]  /*0b00*/  LOP3.LUT R4, R20, R5, RZ, 0xc0, !PT ;  /* 0x0000000514047212 */ /* 0x000fe200078ec0ff */
[----:B------:R-:W-:Y:S02]  /*0b10*/  @P3 IMAD R0, R14, R12, R3 ;  /* 0x0000000c0e003224 */ /* 0x000fe400078e0203 */
[----:B0-----:R-:W-:-:S02]  /*0b20*/  IMAD R3, R6, R21, R32 ;  /* 0x0000001506037224 */ /* 0x001fc400078e0220 */
[----:B------:R-:W-:Y:S02]  /*0b30*/  IMAD R153, R11, R153, R0 ;  /* 0x000000990b997224 */ /* 0x000fe400078e0200 */
[----:B------:R-:W-:Y:S02]  /*0b40*/  IMAD R4, R3, R24, R4 ;  /* 0x0000001803047224 */ /* 0x000fe400078e0204 */
[----:B------:R-:W-:-:S03]  /*0b50*/  IMAD.MOV.U32 R0, RZ, RZ, 0x1 ;  /* 0x00000001ff007424 */ /* 0x000fc600078e00ff */
[----:B------:R-:W-:Y:S02]  /*0b60*/  SEL R152, R4, R153, !P3 ;  /* 0x0000009904987207 */ /* 0x000fe40005800000 */
[----:B------:R-:W-:-:S07]  /*0b70*/  SEL R153, R153, R4, !P3 ;  /* 0x0000000499997207 */ /* 0x000fce0005800000 */
.L_x_4:
[----:B------:R-:W-:-:S08]  /*0b80*/  NOP ;  /* 0x0000000000007918 */ /* 0x000fd00000000000 */
[----:B------:R-:W0:Y:S02]  /*0b90*/  USETMAXREG.TRY_ALLOC.CTAPOOL UP0, 0xe8 ;  /* 0x000000e8000079c8 */ /* 0x000e240008000600 */
[----:B0-----:R-:W-:-:S13]  /*0ba0*/  PLOP3.LUT P0, PT, PT, PT, UP0, 0x80, 0x0 ;  /* 0x000000000000781c */ /* 0x001fda0003f0f008 */
[----:B------:R-:W-:Y:S05]  /*0bb0*/  @!P0 BRA `(.L_x_4) ;  /* 0xfffffffc00f08947 */ /* 0x000fea000383ffff */
[----:B------:R-:W-:Y:S01]  /*0bc0*/  ULDC.64 UR4, c[0x0][0x598] ;  /* 0x0001660000047ab9 */ /* 0x000fe20000000a00 */
[----:B------:R-:W-:Y:S01]  /*0bd0*/  ULDC.64 UR36, c[0x0][0x208] ;  /* 0x0000820000247ab9 */ /* 0x000fe20000000a00 */
[----:B------:R-:W-:-:S04]  /*0be0*/  ISETP.NE.U32.AND P0, PT, RZ, UR4, PT ;  /* 0x00000004ff007c0c */ /* 0x000fc8000bf05070 */
[----:B------:R-:W-:-:S13]  /*0bf0*/  ISETP.NE.AND.EX P0, PT, RZ, UR5, PT, P0 ;  /* 0x00000005ff007c0c */ /* 0x000fda000bf05300 */
[----:B------:R-:W-:Y:S05]  /*0c00*/  @!P0 BRA `(.L_x_7) ;  /* 0x00000000001c8947 */ /* 0x000fea0003800000 */
[----:B------:R-:W0:Y:S02]  /*0c10*/  LDC.64 R4, c[0x0][0x598] ;  /* 0x00016600ff047b82 */ /* 0x000e240000000a00 */
[----:B0-----:R-:W2:Y:S02]  /*0c20*/  LDG.E.64 R4, desc[UR36][R4.64] ;  /* 0x0000002404047981 */ /* 0x001ea4000c1e1b00 */
[----:B--2---:R-:W-:-:S04]  /*0c30*/  ISETP.NE.U32.AND P0, PT, R4, RZ, PT ;  /* 0x000000ff0400720c */ /* 0x004fc80003f05070 */
[----:B------:R-:W-:-:S13]  /*0c40*/  ISETP.NE.AND.EX P0, PT, R5, RZ, PT, P0 ;  /* 0x000000ff0500720c */ /* 0x000fda0003f05300 */
[----:B------:R-:W-:Y:S05]  /*0c50*/  @!P0 BRA `(.L_x_7) ;  /* 0x0000000000088947 */ /* 0x000fea0003800000 */
[----:B------:R0:W5:Y:S01]  /*0c60*/  LD.E R154, desc[UR36][R4.64] ;  /* 0x00000024049a7980 */ /* 0x000162000c101900 */
[----:B------:R-:W-:Y:S05]  /*0c70*/  BRA `(.L_x_8) ;  /* 0x0000000000247947 */ /* 0x000fea0003800000 */
.L_x_7:
[----:B------:R-:W-:Y:S02]  /*0c80*/  ULDC.64 UR4, c[0x0][0x588] ;  /* 0x0001620000047ab9 */ /* 0x000fe40000000a00 */
[----:B------:R-:W-:-:S04]  /*0c90*/  ISETP.NE.U32.AND P0, PT, RZ, UR4, PT ;  /* 0x00000004ff007c0c */ /* 0x000fc8000bf05070 */
[----:B------:R-:W-:-:S13]  /*0ca0*/  ISETP.NE.AND.EX P0, PT, RZ, UR5, PT, P0 ;  /* 0x00000005ff007c0c */ /* 0x000fda000bf05300 */
[----:B------:R-:W-:Y:S05]  /*0cb0*/  @!P0 BRA `(.L_x_9) ;  /* 0x00000000000c8947 */ /* 0x000fea0003800000 */
[----:B------:R-:W0:Y:S02]  /*0cc0*/  LDC.64 R154, c[0x0][0x588] ;  /* 0x00016200ff9a7b82 */ /* 0x000e240000000a00 */
[----:B0-----:R1:W5:Y:S01]  /*0cd0*/  LDG.E R154, desc[UR36][R154.64] ;  /* 0x000000249a9a7981 */ /* 0x001362000c1e1900 */
[----:B------:R-:W-:Y:S05]  /*0ce0*/  BRA `(.L_x_8) ;  /* 0x0000000000087947 */ /* 0x000fea0003800000 */
.L_x_9:
[----:B------:R-:W-:Y:S02]  /*0cf0*/  ULDC UR4, c[0x0][0x580] ;  /* 0x0001600000047ab9 */ /* 0x000fe40000000800 */
[----:B------:R-:W-:-:S07]  /*0d00*/  IMAD.U32 R154, RZ, RZ, UR4 ;  /* 0x00000004ff9a7e24 */ /* 0x000fce000f8e00ff */
.L_x_8:
[----:B------:R-:W-:Y:S02]  /*0d10*/  ULDC.64 UR4, c[0x0][0x5a0] ;  /* 0x0001680000047ab9 */ /* 0x000fe40000000a00 */
[----:B------:R-:W-:-:S04]  /*0d20*/  ISETP.NE.U32.AND P0, PT, RZ, UR4, PT ;  /* 0x00000004ff007c0c */ /* 0x000fc8000bf05070 */
[----:B------:R-:W-:-:S13]  /*0d30*/  ISETP.NE.AND.EX P0, PT, RZ, UR5, PT, P0 ;  /* 0x00000005ff007c0c */ /* 0x000fda000bf05300 */
[----:B------:R-:W-:Y:S05]  /*0d40*/  @!P0 BRA `(.L_x_10) ;  /* 0x00000000001c8947 */ /* 0x000fea0003800000 */
[----:B0-----:R-:W0:Y:S02]  /*0d50*/  LDC.64 R4, c[0x0][0x5a0] ;  /* 0x00016800ff047b82 */ /* 0x001e240000000a00 */
[----:B0-----:R-:W2:Y:S02]  /*0d60*/  LDG.E.64 R4, desc[UR36][R4.64] ;  /* 0x0000002404047981 */ /* 0x001ea4000c1e1b00 */
[----:B--2---:R-:W-:-:S04]  /*0d70*/  ISETP.NE.U32.AND P0, PT, R4, RZ, PT ;  /* 0x000000ff0400720c */ /* 0x004fc80003f05070 */
[----:B------:R-:W-:-:S13]  /*0d80*/  ISETP.NE.AND.EX P0, PT, R5, RZ, PT, P0 ;  /* 0x000000ff0500720c */ /* 0x000fda0003f05300 */
[----:B------:R-:W-:Y:S05]  /*0d90*/  @!P0 BRA `(.L_x_10) ;  /* 0x0000000000088947 */ /* 0x000fea0003800000 */
[----:B-1----:R0:W5:Y:S01]  /*0da0*/  LD.E R155, desc[UR36][R4.64] ;  /* 0x00000024049b7980 */ /* 0x002162000c101900 */
[----:B------:R-:W-:Y:S05]  /*0db0*/  BRA `(.L_x_11) ;  /* 0x0000000000247947 */ /* 0x000fea0003800000 */
.L_x_10:
[----:B------:R-:W-:Y:S02]  /*0dc0*/  ULDC.64 UR4, c[0x0][0x590] ;  /* 0x0001640000047ab9 */ /* 0x000fe40000000a00 */
[----:B------:R-:W-:-:S04]  /*0dd0*/  ISETP.NE.U32.AND P0, PT, RZ, UR4, PT ;  /* 0x00000004ff007c0c */ /* 0x000fc8000bf05070 */
[----:B------:R-:W-:-:S13]  /*0de0*/  ISETP.NE.AND.EX P0, PT, RZ, UR5, PT, P0 ;  /* 0x00000005ff007c0c */ /* 0x000fda000bf05300 */
[----:B------:R-:W-:Y:S05]  /*0df0*/  @!P0 BRA `(.L_x_12) ;  /* 0x00000000000c8947 */ /* 0x000fea0003800000 */
[----:B0-----:R-:W1:Y:S02]  /*0e00*/  LDC.64 R4, c[0x0][0x590] ;  /* 0x00016400ff047b82 */ /* 0x001e640000000a00 */
[----:B-1----:R1:W5:Y:S01]  /*0e10*/  LDG.E R155, desc[UR36][R4.64] ;  /* 0x00000024049b7981 */ /* 0x002362000c1e1900 */
[----:B------:R-:W-:Y:S05]  /*0e20*/  BRA `(.L_x_11) ;  /* 0x0000000000087947 */ /* 0x000fea0003800000 */
.L_x_12:
[----:B------:R-:W-:Y:S02]  /*0e30*/  ULDC UR4, c[0x0][0x584] ;  /* 0x0001610000047ab9 */ /* 0x000fe40000000800 */
[----:B-1----:R-:W-:-:S07]  /*0e40*/  IMAD.U32 R155, RZ, RZ, UR4 ;  /* 0x00000004ff9b7e24 */ /* 0x002fce000f8e00ff */
.L_x_11:
[----:B------:R-:W-:-:S13]  /*0e50*/  LOP3.LUT P0, RZ, R0, 0xff, RZ, 0xc0, !PT ;  /* 0x000000ff00ff7812 */ /* 0x000fda000780c0ff */
[----:B------:R-:W-:Y:S05]  /*0e60*/  @!P0 EXIT ;  /* 0x000000000000894d */ /* 0x000fea0003800000 */
[----:B------:R-:W-:Y:S01]  /*0e70*/  ULDC UR4, c[0x0][0x28c] ;  /* 0x0000a30000047ab9 */ /* 0x000fe20000000800 */
[----:B------:R-:W-:Y:S01]  /*0e80*/  LOP3.LUT R160, R19, 0x1, RZ, 0xfc, !PT ;  /* 0x0000000113a07812 */ /* 0x000fe200078efcff */
[----:B------:R-:W-:Y:S01]  /*0e90*/  UIADD3 UR4, UR4, 0x3f, URZ ;  /* 0x0000003f04047890 */ /* 0x000fe2000fffe03f */
[----:B------:R-:W-:Y:S01]  /*0ea0*/  UMOV UR38, URZ ;  /* 0x0000003f00267c82 */ /* 0x000fe20008000000 */
[----:B------:R-:W-:Y:S02]  /*0eb0*/  UMOV UR39, URZ ;  /* 0x0000003f00277c82 */ /* 0x000fe40008000000 */
[----:B------:R-:W-:-:S04]  /*0ec0*/  USHF.R.S32.HI UR5, URZ, 0x1f, UR4 ;  /* 0x0000001f3f057899 */ /* 0x000fc80008011404 */
[----:B------:R-:W-:-:S04]  /*0ed0*/  ULEA.HI UR5, UR5, UR4, URZ, 0x6 ;  /* 0x0000000405057291 */ /* 0x000fc8000f8f303f */
[----:B------:R-:W-:-:S12]  /*0ee0*/  USHF.R.S32.HI UR40, URZ, 0x6, UR5 ;  /* 0x000000063f287899 */ /* 0x000fd80008011405 */
.L_x_286:
[----:B------:R-:W-:Y:S01]  /*0ef0*/  LOP3.LUT R0, R18, 0x80, RZ, 0xc0, !PT ;  /* 0x0000008012007812 */ /* 0x000fe200078ec0ff */
[----:B--2---:R-:W2:Y:S01]  /*0f00*/  S2UR UR7, SR_CgaCtaId ;  /* 0x00000000000779c3 */ /* 0x004ea20000008800 */
[----:B------:R-:W-:Y:S02]  /*0f10*/  UMOV UR6, 0x400 ;  /* 0x0000040000067882 */ /* 0x000fe40000000000 */
[----:B------:R-:W-:-:S06]  /*0f20*/  SHF.R.U32.HI R0, RZ, 0x7, R0 ;  /* 0x00000007ff007819 */ /* 0x000fcc0000011600 */
[----:B---3--:R-:W3:Y:S01]  /*0f30*/  SHFL.IDX PT, R0, R0, RZ, 0x1f ;  /* 0x00001fff00007589 */ /* 0x008ee200000e0000 */
[----:B--2---:R-:W-:Y:S01]  /*0f40*/  ULEA UR42, UR7, UR6, 0x18 ;  /* 0x00000006072a7291 */ /* 0x004fe2000f8ec03f */
[----:B---3--:R-:W-:-:S13]  /*0f50*/  R2UR UR4, R0 ;  /* 0x00000000000472ca */ /* 0x008fda00000e0000 */
[----:B------:R-:W-:-:S04]  /*0f60*/  ULEA.HI UR5, UR4, UR4, URZ, 0x1 ;  /* 0x0000000404057291 */ /* 0x000fc8000f8f083f */
[----:B------:R-:W-:-:S04]  /*0f70*/  ULOP3.LUT UR5, UR5, 0x7fffe, URZ, 0xc0, !UPT ;  /* 0x0007fffe05057892 */ /* 0x000fc8000f8ec03f */
[----:B------:R-:W-:-:S03]  /*0f80*/  UIADD3 UR5, UR4, -UR5, URZ ;  /* 0x8000000504057290 */ /* 0x000fc6000fffe03f */
[----:B------:R-:W-:Y:S01]  /*0f90*/  ULDC UR4, c[0x0][0x28c] ;  /* 0x0000a30000047ab9 */ /* 0x000fe20000000800 */
[----:B------:R-:W-:Y:S01]  /*0fa0*/  ULEA UR5, UR5, UR42, 0xd ;  /* 0x0000002a05057291 */ /* 0x000fe2000f8e683f */
[----:B------:R-:W-:-:S03]  /*0fb0*/  ISETP.LT.AND P0, PT, RZ, UR4, PT ;  /* 0x00000004ff007c0c */ /* 0x000fc6000bf01270 */
[----:B------:R-:W-:-:S04]  /*0fc0*/  UIADD3 UR5, UR5, 0x100, URZ ;  /* 0x0000010005057890 */ /* 0x000fc8000fffe03f */
[----:B------:R-:W-:-:S04]  /*0fd0*/  USHF.R.U32.HI UR5, URZ, 0x4, UR5 ;  /* 0x000000043f057899 */ /* 0x000fc80008011605 */
[----:B------:R-:W-:Y:S02]  /*0fe0*/  ULOP3.LUT UR41, UR5, 0x3fff, URZ, 0xc0, !UPT ;  /* 0x00003fff05297892 */ /* 0x000fe4000f8ec03f */
[----:B-1--4-:R-:W-:Y:S10]  /*0ff0*/  @P0 BRA `(.L_x_13) ;  /* 0x0000000000400947 */ /* 0x012ff40003800000 */
[----:B------:R-:W-:Y:S01]  /*1000*/  MOV R0, 0x0 ;  /* 0x0000000000007802 */ /* 0x000fe20000000f00 */
[----:B------:R-:W-:Y:S01]  /*1010*/  ULDC.64 UR4, c[0x4][0x68] ;  /* 0x01001a0000047ab9 */ /* 0x000fe20000000a00 */
[----:B------:R-:W-:Y:S01]  /*1020*/  ULDC.64 UR6, c[0x4][0x8] ;  /* 0x0100020000067ab9 */ /* 0x000fe20000000a00 */
[----:B01----:R-:W-:Y:S01]  /*1030*/  IMAD.U32 R4, RZ, RZ, UR4 ;  /* 0x00000004ff047e24 */ /* 0x003fe2000f8e00ff */
[----:B------:R0:W1:Y:S01]  /*1040*/  LDC.64 R14, c[0x4][R0] ;  /* 0x01000000000e7b82 */ /* 0x0000620000000a00 */
[----:B------:R-:W-:Y:S01]  /*1050*/  IMAD.U32 R5, RZ, RZ, UR5 ;  /* 0x00000005ff057e24 */ /* 0x000fe2000f8e00ff */
[----:B------:R-:W-:Y:S01]  /*1060*/  ULDC.64 UR4, c[0x4][0x70] ;  /* 0x01001c0000047ab9 */ /* 0x000fe20000000a00 */
[----:B------:R-:W-:Y:S02]  /*1070*/  IMAD.U32 R10, RZ, RZ, UR6 ;  /* 0x00000006ff0a7e24 */ /* 0x000fe4000f8e00ff */
[----:B------:R-:W-:Y:S02]  /*1080*/  IMAD.U32 R6, RZ, RZ, UR4 ;  /* 0x00000004ff067e24 */ /* 0x000fe4000f8e00ff */
[----:B------:R-:W-:-:S02]  /*1090*/  IMAD.U32 R7, RZ, RZ, UR5 ;  /* 0x00000005ff077e24 */ /* 0x000fc4000f8e00ff */
[----:B------:R-:W-:Y:S02]  /*10a0*/  IMAD.U32 R11, RZ, RZ, UR7 ;  /* 0x00000007ff0b7e24 */ /* 0x000fe4000f8e00ff */
[----:B------:R-:W-:Y:S02]  /*10b0*/  IMAD.MOV.U32 R8, RZ, RZ, 0x1e1 ;  /* 0x000001e1ff087424 */ /* 0x000fe400078e00ff */
[----:B------:R-:W-:Y:S02]  /*10c0*/  IMAD.MOV.U32 R12, RZ, RZ, 0x1 ;  /* 0x00000001ff0c7424 */ /* 0x000fe400078e00ff */
[----:B0-----:R-:W-:-:S07]  /*10d0*/  IMAD.MOV.U32 R13, RZ, RZ, RZ ;  /* 0x000000ffff0d7224 */ /* 0x001fce00078e00ff */
[----:B------:R-:W-:-:S07]  /*10e0*/  LEPC R20, `(.L_x_13) ;  /* 0x000000001014794e */ /* 0x000fce0000000000 */
[----:B-1---5:R-:W-:Y:S05]  /*10f0*/  CALL.ABS.NOINC R14 ;  /* 0x000000000e007343 */ /* 0x022fea0003c00000 */
.L_x_13:
[----:B------:R-:W-:-:S13]  /*1100*/  ISETP.NE.AND P0, PT, R160, 0x3, PT ;  /* 0x00000003a000780c */ /* 0x000fda0003f05270 */
[----:B------:R-:W-:Y:S05]  /*1110*/  @!P0 BRA `(.L_x_14) ;  /* 0x0000000000048947 */ /* 0x000fea0003800000 */
[----:B------:R-:W-:Y:S01]  /*1120*/  BPT.TRAP 0x1 ;  /* 0x000000040000795c */ /* 0x000fe20000300000 */
.L_x_14:
[----:B------:R-:W-:Y:S02]  /*1130*/  IMAD.U32 R3, RZ, RZ, UR39 ;  /* 0x00000027ff037e24 */ /* 0x000fe4000f8e00ff */
[----:B------:R-:W-:-:S03]  /*1140*/  IMAD.U32 R0, RZ, RZ, UR38 ;  /* 0x00000026ff007e24 */ /* 0x000fc6000f8e00ff */
[----:B------:R-:W-:Y:S02]  /*1150*/  LEA R3, R3, UR42, 0x3 ;  /* 0x0000002a03037c11 */ /* 0x000fe4000f8e18ff */
[----:B------:R-:W-:-:S04]  /*1160*/  SHF.L.U32 R0, R0, 0x1f, RZ ;  /* 0x0000001f00007819 */ /* 0x000fc800000006ff */
[----:B------:R2:W3:Y:S01]  /*1170*/  SYNCS.PHASECHK.TRANS64.TRYWAIT P1, [R3+URZ], R0 ;  /* 0x00000000030075a7 */ /* 0x0004e2000802017f */
[----:B------:R-:W-:Y:S05]  /*1180*/  @!P0 BRA `(.L_x_15) ;  /* 0x0000000000048947 */ /* 0x000fea0003800000 */
[----:B------:R-:W-:Y:S01]  /*1190*/  BPT.TRAP 0x1 ;  /* 0x000000040000795c */ /* 0x000fe20000300000 */
.L_x_15:
[----:B---3--:R-:W-:Y:S05]  /*11a0*/  @P1 BRA `(.L_x_16) ;  /* 0x0000000000081947 */ /* 0x008fea0003800000 */
[----:B------:R-:W3:Y:S02]  /*11b0*/  SYNCS.PHASECHK.TRANS64.TRYWAIT P1, [R3+URZ], R0 ;  /* 0x00000000030075a7 */ /* 0x000ee4000802017f */
[----:B---3--:R-:W-:Y:S05]  /*11c0*/  @!P1 BRA `(.L_x_17) ;  /* 0x0000008c00c49947 */ /* 0x008fea0003800000 */
.L_x_16:
[----:B------:R-:W-:-:S04]  /*11d0*/  UISETP.LT.AND UP0, UPT, UR40, 0x1, UPT ;  /* 0x000000012800788c */ /* 0x000fc8000bf01270 */
[----:B------:R-:W-:-:S04]  /*11e0*/  USEL UR4, UR40, 0x1, UP0 ;  /* 0x0000000128047887 */ /* 0x000fc80008000000 */
[----:B------:R-:W-:-:S06]  /*11f0*/  UIADD3 UR4, UR40, -UR4, URZ ;  /* 0x8000000428047290 */ /* 0x000fcc000fffe03f */
[----:B--23--:R-:W-:Y:S01]  /*1200*/  IMAD.U32 R0, RZ, RZ, UR4 ;  /* 0x00000004ff007e24 */ /* 0x00cfe2000f8e00ff */
[----:B------:R-:W-:Y:S05]  /*1210*/  WARPSYNC.ALL ;  /* 0x0000000000007948 */ /* 0x000fea0003800000 */
[----:B------:R-:W-:Y:S01]  /*1220*/  ISETP.GE.AND P1, PT, R0, 0x1, PT ;  /* 0x000000010000780c */ /* 0x000fe20003f26270 */
[----:B------:R-:W-:Y:S01]  /*1230*/  UIADD3 UR4, UR42, 0x10100, URZ ;  /* 0x000101002a047890 */ /* 0x000fe2000fffe03f */
[----:B------:R-:W-:Y:S01]  /*1240*/  WARPGROUP.ARRIVE ;  /* 0x00000000000079c5 */ /* 0x000fe20000000000 */
[----:B------:R-:W-:Y:S01]  /*1250*/  UMOV UR9, 0x40000040 ;  /* 0x4000004000097882 */ /* 0x000fe20000000000 */
[----:B------:R-:W-:Y:S01]  /*1260*/  UMOV UR11, 0x40000040 ;  /* 0x40000040000b7882 */ /* 0x000fe20000000000 */
[----:B------:R-:W-:-:S04]  /*1270*/  USHF.R.U32.HI UR4, URZ, 0x4, UR4 ;  /* 0x000000043f047899 */ /* 0x000fc80008011604 */
[----:B------:R-:W-:Y:S02]  /*1280*/  ULOP3.LUT UR5, UR4, 0x3fff, URZ, 0xc0, !UPT ;  /* 0x00003fff04057892 */ /* 0x000fe4000f8ec03f */
[----:B------:R-:W-:Y:S02]  /*1290*/  ULOP3.LUT UR4, UR41, 0x10000, URZ, 0xfc, !UPT ;  /* 0x0001000029047892 */ /* 0x000fe4000f8efc3f */
[----:B------:R-:W-:Y:S02]  /*12a0*/  ULOP3.LUT UR5, UR5, 0x10000, URZ, 0xfc, !UPT ;  /* 0x0001000005057892 */ /* 0x000fe4000f8efc3f */
[----:B------:R-:W-:Y:S02]  /*12b0*/  ULEA UR6, UR39, UR4, 0xb ;  /* 0x0000000427067291 */ /* 0x000fe4000f8e583f */
[----:B------:R-:W-:-:S05]  /*12c0*/  ULEA UR7, UR39, UR5, 0xc ;  /* 0x0000000527077291 */ /* 0x000fca000f8e603f */
[----:B------:R-:W-:Y:S02]  /*12d0*/  UMOV UR8, UR6 ;  /* 0x0000000600087c82 */ /* 0x000fe40008000000 */
[----:B------:R-:W-:Y:S02]  /*12e0*/  UMOV UR10, UR7 ;  /* 0x00000007000a7c82 */ /* 0x000fe40008000000 */
[----:B------:R-:W-:Y:S01]  /*12f0*/  HGMMA.64x256x8.F32.TF32 R24, gdesc[UR8], RZ, !UPT, gsb0 ;  /* 0x07e00000081879f0 */ /* 0x000fe2000c0028ff */
[----:B------:R-:W-:Y:S02]  /*1300*/  UIADD3 UR8, UR6, 0x2, URZ ;  /* 0x0000000206087890 */ /* 0x000fe4000fffe03f */
[----:B------:R-:W-:Y:S01]  /*1310*/  UIADD3 UR10, UR7, 0x2, URZ ;  /* 0x00000002070a7890 */ /* 0x000fe2000fffe03f */
[----:B------:R-:W-:Y:S01]  /*1320*/  UMOV UR9, 0x40000040 ;  /* 0x4000004000097882 */ /* 0x000fe20000000000 */
[----:B------:R-:W-:Y:S01]  /*1330*/  UMOV UR11, 0x40000040 ;  /* 0x40000040000b7882 */ /* 0x000fe20000000000 */
[----:B------:R-:W-:-:S02]  /*1340*/  WARPGROUP.DEPBAR.LE gsb0, 0x0 ;  /* 0x00008000000079c5 */ /* 0x000fc40000010000 */
[----:B------:R-:W-:-:S15]  /*1350*/  WARPGROUP.ARRIVE ;  /* 0x00000000000079c5 */ /* 0x000fde0000000000 */
[----:B------:R-:W-:-:S05]  /*1360*/  NOP ;  /* 0x0000000000007918 */ /* 0x000fca0000000000 */
[----:B------:R-:W-:Y:S01]  /*1370*/  HGMMA.64x256x8.F32.TF32 R24, gdesc[UR8], R24, gsb0 ;  /* 0x07e00000081879f0 */ /* 0x000fe20008002818 */
[----:B------:R-:W-:Y:S02]  /*1380*/  UIADD3 UR8, UR6, 0x4, URZ ;  /* 0x0000000406087890 */ /* 0x000fe4000fffe03f */
[----:B------:R-:W-:Y:S01]  /*1390*/  UIADD3 UR10, UR7, 0x4, URZ ;  /* 0x00000004070a7890 */ /* 0x000fe2000fffe03f */
[----:B------:R-:W-:Y:S01]  /*13a0*/  UMOV UR9, 0x40000040 ;  /* 0x4000004000097882 */ /* 0x000fe20000000000 */
[----:B------:R-:W-:Y:S01]  /*13b0*/  UMOV UR11, 0x40000040 ;  /* 0x40000040000b7882 */ /* 0x000fe20000000000 */
[----:B------:R-:W-:Y:S02]  /*13c0*/  WARPGROUP.DEPBAR.LE gsb0, 0x0 ;  /* 0x00008000000079c5 */ /* 0x000fe40000010000 */
        /* <DEDUP_REMOVED lines=42> */
[----:B------:R-:W-:Y:S03]  /*1670*/  HGMMA.64x256x8.F32.TF32 R24, gdesc[UR8], R24, gsb0 ;  /* 0x07e00000081879f0 */ /* 0x000fe60008002818 */
[----:B------:R-:W-:Y:S02]  /*1680*/  WARPGROUP.DEPBAR.LE gsb0, 0x0 ;  /* 0x00008000000079c5 */ /* 0x000fe40000010000 */
[----:B------:R-:W-:Y:S05]  /*1690*/  @!P1 BRA `(.L_x_18) ;  /* 0x0000000400a49947 */ /* 0x000fea0003800000 */
[----:B------:R-:W-:-:S04]  /*16a0*/  UIADD3 UR6, UR39, 0x1, URZ ;  /* 0x0000000127067890 */ /* 0x000fc8000fffe03f */
[----:B------:R-:W-:-:S04]  /*16b0*/  UISETP.NE.AND UP0, UPT, UR6, 0x2, UPT ;  /* 0x000000020600788c */ /* 0x000fc8000bf05270 */
[----:B------:R-:W-:Y:S02]  /*16c0*/  USEL UR7, URZ, 0x1, UP0 ;  /* 0x000000013f077887 */ /* 0x000fe40008000000 */
[----:B------:R-:W-:Y:S02]  /*16d0*/  USEL UR6, UR6, URZ, UP0 ;  /* 0x0000003f06067287 */ /* 0x000fe40008000000 */
[----:B------:R-:W-:-:S06]  /*16e0*/  ULOP3.LUT UR7, UR38, UR7, URZ, 0x3c, !UPT ;  /* 0x0000000726077292 */ /* 0x000fcc000f8e3c3f */
[----:B01----:R-:W-:Y:S01]  /*16f0*/  IMAD.U32 R5, RZ, RZ, UR7 ;  /* 0x00000007ff057e24 */ /* 0x003fe2000f8e00ff */
[----:B------:R-:W-:-:S06]  /*1700*/  UMOV UR7, UR39 ;  /* 0x0000002700077c82 */ /* 0x000fcc0008000000 */
.L_x_25:
[----:B01----:R-:W-:Y:S05]  /*1710*/  @!P0 BRA `(.L_x_19) ;  /* 0x0000000000048947 */ /* 0x003fea0003800000 */
[----:B------:R-:W-:Y:S01]  /*1720*/  BPT.TRAP 0x1 ;  /* 0x000000040000795c */ /* 0x000fe20000300000 */
.L_x_19:
[----:B------:R-:W0:Y:S01]  /*1730*/  S2UR UR9, SR_CgaCtaId ;  /* 0x00000000000979c3 */ /* 0x000e220000008800 */
[----:B------:R-:W-:Y:S01]  /*1740*/  UMOV UR8, 0x400 ;  /* 0x0000040000087882 */ /* 0x000fe20000000000 */
[----:B------:R-:W-:Y:S01]  /*1750*/  SHF.L.U32 R3, R5, 0x1f, RZ ;  /* 0x0000001f05037819 */ /* 0x000fe200000006ff */
[----:B0-----:R-:W-:-:S04]  /*1760*/  ULEA UR8, UR9, UR8, 0x18 ;  /* 0x0000000809087291 */ /* 0x001fc8000f8ec03f */
[----:B------:R-:W-:-:S09]  /*1770*/  ULEA UR9, UR6, UR8, 0x3 ;  /* 0x0000000806097291 */ /* 0x000fd2000f8e183f */
[----:B------:R0:W1:Y:S01]  /*1780*/  SYNCS.PHASECHK.TRANS64.TRYWAIT P1, [UR9], R3 ;  /* 0x00000003ff0075a7 */ /* 0x0000620008020149 */
[----:B------:R-:W-:Y:S05]  /*1790*/  @!P0 BRA `(.L_x_20) ;  /* 0x0000000000048947 */ /* 0x000fea0003800000 */
[----:B------:R-:W-:Y:S01]  /*17a0*/  BPT.TRAP 0x1 ;  /* 0x000000040000795c */ /* 0x000fe20000300000 */
.L_x_20:
[----:B-1----:R-:W-:Y:S05]  /*17b0*/  @P1 BRA `(.L_x_21) ;  /* 0x0000000000081947 */ /* 0x002fea0003800000 */
[----:B------:R-:W1:Y:S02]  /*17c0*/  SYNCS.PHASECHK.TRANS64.TRYWAIT P1, [UR9], R3 ;  /* 0x00000003ff0075a7 */ /* 0x000e640008020149 */
[----:B-1----:R-:W-:Y:S05]  /*17d0*/  @!P1 BRA `(.L_x_22) ;  /* 0x0000008800549947 */ /* 0x002fea0003800000 */
.L_x_21:
[----:B------:R-:W-:Y:S01]  /*17e0*/  ULEA UR9, UR6, UR4, 0xb ;  /* 0x0000000406097291 */ /* 0x000fe2000f8e583f */
[----:B------:R-:W-:Y:S01]  /*17f0*/  WARPGROUP.ARRIVE ;  /* 0x00000000000079c5 */ /* 0x000fe20000000000 */
[----:B------:R-:W-:Y:S01]  /*1800*/  ULEA UR10, UR6, UR5, 0xc ;  /* 0x00000005060a7291 */ /* 0x000fe2000f8e603f */
[----:B------:R-:W-:Y:S01]  /*1810*/  UMOV UR13, 0x40000040 ;  /* 0x40000040000d7882 */ /* 0x000fe20000000000 */
[----:B------:R-:W-:-:S03]  /*1820*/  UMOV UR15, 0x40000040 ;  /* 0x40000040000f7882 */ /* 0x000fc60000000000 */
[----:B------:R-:W-:Y:S02]  /*1830*/  UMOV UR12, UR9 ;  /* 0x00000009000c7c82 */ /* 0x000fe40008000000 */
[----:B------:R-:W-:Y:S02]  /*1840*/  UMOV UR14, UR10 ;  /* 0x0000000a000e7c82 */ /* 0x000fe40008000000 */
[----:B------:R-:W-:Y:S01]  /*1850*/  HGMMA.64x256x8.F32.TF32 R24, gdesc[UR12], R24, gsb0 ;  /* 0x07e000000c1879f0 */ /* 0x000fe20008002818 */
        /* <DEDUP_REMOVED lines=58> */
[----:B------:R-:W-:Y:S01]  /*1c00*/  BPT.TRAP 0x1 ;  /* 0x000000040000795c */ /* 0x000fe20000300000 */
.L_x_23:
[----:B------:R-:W-:Y:S01]  /*1c10*/  ULEA UR8, UR7, UR8, 0x3 ;  /* 0x0000000807087291 */ /* 0x000fe2000f8e183f */
[----:B------:R-:W-:-:S03]  /*1c20*/  ISETP.GT.U32.AND P1, PT, R19, 0x1, PT ;  /* 0x000000011300780c */ /* 0x000fc60003f24070 */
[----:B------:R-:W-:-:S04]  /*1c30*/  UIADD3 UR8, UR8, 0x10, URZ ;  /* 0x0000001008087890 */ /* 0x000fc8000fffe03f */
[----:B------:R-:W-:-:S09]  /*1c40*/  UPRMT UR8, URZ, 0x654, UR8 ;  /* 0x000006543f087896 */ /* 0x000fd20008000008 */
[----:B------:R-:W-:Y:S01]  /*1c50*/  SYNCS.ARRIVE.TRANS64.RED.A1T0 RZ, [UR8], RZ ;  /* 0x000000ffffff79a7 */ /* 0x000fe20008100408 */
[----:B------:R-:W-:Y:S05]  /*1c60*/  @P1 BRA `(.L_x_24) ;  /* 0x0000000000041947 */ /* 0x000fea0003800000 */
[----:B------:R-:W-:Y:S01]  /*1c70*/  BPT.TRAP 0x1 ;  /* 0x000000040000795c */ /* 0x000fe20000300000 */
.L_x_24:
[----:B------:R-:W-:Y:S01]  /*1c80*/  UIADD3 UR6, UR6, 0x1, URZ ;  /* 0x0000000106067890 */ /* 0x000fe2000fffe03f */
[C---:B------:R-:W-:Y:S01]  /*1c90*/  ISETP.GT.AND P1, PT, R0.reuse, 0x1, PT ;  /* 0x000000010000780c */ /* 0x040fe20003f24270 */
[----:B------:R-:W-:Y:S01]  /*1ca0*/  UIADD3 UR7, UR7, 0x1, URZ ;  /* 0x0000000107077890 */ /* 0x000fe2000fffe03f */
[----:B------:R-:W-:Y:S01]  /*1cb0*/  VIADD R0, R0, 0xffffffff ;  /* 0xffffffff00007836 */ /* 0x000fe20000000000 */
[----:B------:R-:W-:Y:S02]  /*1cc0*/  UISETP.NE.AND UP0, UPT, UR6, 0x2, UPT ;  /* 0x000000020600788c */ /* 0x000fe4000bf05270 */
[----:B------:R-:W-:Y:S02]  /*1cd0*/  UISETP.NE.AND UP1, UPT, UR7, 0x2, UPT ;  /* 0x000000020700788c */ /* 0x000fe4000bf25270 */
[----:B------:R-:W-:Y:S02]  /*1ce0*/  USEL UR8, URZ, 0x1, UP0 ;  /* 0x000000013f087887 */ /* 0x000fe40008000000 */
[----:B------:R-:W-:-:S02]  /*1cf0*/  USEL UR6, UR6, URZ, UP0 ;  /* 0x0000003f06067287 */ /* 0x000fc40008000000 */
[----:B------:R-:W-:Y:S02]  /*1d00*/  USEL UR7, UR7, URZ, UP1 ;  /* 0x0000003f07077287 */ /* 0x000fe40008800000 */
[----:B------:R-:W-:Y:S01]  /*1d10*/  LOP3.LUT R5, R5, UR8, RZ, 0x3c, !PT ;  /* 0x0000000805057c12 */ /* 0x000fe2000f8e3cff */
[----:B------:R-:W-:Y:S09]  /*1d20*/  @P1 BRA `(.L_x_25) ;  /* 0xfffffff800781947 */ /* 0x000ff2000383ffff */
.L_x_18:
[----:B------:R-:W2:Y:S02]  /*1d30*/  LDC R0, c[0x0][0x28c] ;  /* 0x0000a300ff007b82 */ /* 0x000ea40000000800 */
[----:B--2---:R-:W-:-:S13]  /*1d40*/  ISETP.GE.AND P1, PT, R0, 0x1, PT ;  /* 0x000000010000780c */ /* 0x004fda0003f26270 */
[----:B------:R-:W-:Y:S05]  /*1d50*/  @!P1 BRA `(.L_x_26) ;  /* 0x0000000000409947 */ /* 0x000fea0003800000 */
[----:B------:R-:W-:Y:S05]  /*1d60*/  @!P0 BRA `(.L_x_27) ;  /* 0x0000000000048947 */ /* 0x000fea0003800000 */
[----:B------:R-:W-:Y:S01]  /*1d70*/  BPT.TRAP 0x1 ;  /* 0x000000040000795c */ /* 0x000fe20000300000 */
.L_x_27:
[----:B------:R-:W2:Y:S01]  /*1d80*/  S2UR UR6, SR_CgaCtaId ;  /* 0x00000000000679c3 */ /* 0x000ea20000008800 */
[----:B------:R-:W-:Y:S01]  /*1d90*/  UISETP.LT.AND UP0, UPT, UR40, 0x1, UPT ;  /* 0x000000012800788c */ /* 0x000fe2000bf01270 */
[----:B------:R-:W-:Y:S01]  /*1da0*/  ISETP.GT.U32.AND P0, PT, R19, 0x1, PT ;  /* 0x000000011300780c */ /* 0x000fe20003f04070 */
[----:B------:R-:W-:Y:S02]  /*1db0*/  UMOV UR5, 0x400 ;  /* 0x0000040000057882 */ /* 0x000fe40000000000 */
[----:B------:R-:W-:-:S04]  /*1dc0*/  USEL UR4, UR40, 0x1, UP0 ;  /* 0x0000000128047887 */ /* 0x000fc80008000000 */
[----:B------:R-:W-:-:S04]  /*1dd0*/  UIADD3 UR4, UR39, UR40, -UR4 ;  /* 0x0000002827047290 */ /* 0x000fc8000fffe804 */
[----:B------:R-:W-:-:S04]  /*1de0*/  USHF.L.U32 UR4, UR4, 0x3, URZ ;  /* 0x0000000304047899 */ /* 0x000fc8000800063f */
[----:B------:R-:W-:Y:S02]  /*1df0*/  ULOP3.LUT UR4, UR4, 0x8, URZ, 0xc0, !UPT ;  /* 0x0000000804047892 */ /* 0x000fe4000f8ec03f */
[----:B--2---:R-:W-:-:S04]  /*1e00*/  ULEA UR5, UR6, UR5, 0x18 ;  /* 0x0000000506057291 */ /* 0x004fc8000f8ec03f */
[----:B------:R-:W-:-:S04]  /*1e10*/  UIADD3 UR4, UR5, 0x10, UR4 ;  /* 0x0000001005047890 */ /* 0x000fc8000fffe004 */
[----:B------:R-:W-:-:S09]  /*1e20*/  UPRMT UR4, URZ, 0x654, UR4 ;  /* 0x000006543f047896 */ /* 0x000fd20008000004 */
[----:B------:R-:W-:Y:S01]  /*1e30*/  SYNCS.ARRIVE.TRANS64.RED.A1T0 RZ, [UR4], RZ ;  /* 0x000000ffffff79a7 */ /* 0x000fe20008100404 */
[----:B------:R-:W-:Y:S05]  /*1e40*/  @P0 BRA `(.L_x_26) ;  /* 0x0000000000040947 */ /* 0x000fea0003800000 */
[----:B------:R-:W-:Y:S01]  /*1e50*/  BPT.TRAP 0x1 ;  /* 0x000000040000795c */ /* 0x000fe20000300000 */
.L_x_26:
[----:B------:R-:W2:Y:S01]  /*1e60*/  LDC R7, c[0x0][0x288] ;  /* 0x0000a200ff077b82 */ /* 0x000ea20000000800 */
[----:B01----:R-:W-:Y:S01]  /*1e70*/  SHF.R.U32.HI R3, RZ, 0x2, R18 ;  /* 0x00000002ff037819 */ /* 0x003fe20000011612 */
[----:B------:R-:W-:Y:S01]  /*1e80*/  UIADD3 UR39, UR40, UR39, URZ ;  /* 0x0000002728277290 */ /* 0x000fe2000fffe03f */
[C---:B------:R-:W-:Y:S01]  /*1e90*/  LOP3.LUT R4, R18.reuse, 0x60, RZ, 0xc0, !PT ;  /* 0x0000006012047812 */ /* 0x040fe200078ec0ff */
[----:B------:R-:W-:Y:S01]  /*1ea0*/  ULDC UR8, c[0x0][0x284] ;  /* 0x0000a10000087ab9 */ /* 0x000fe20000000800 */
[----:B------:R-:W-:Y:S01]  /*1eb0*/  LOP3.LUT R3, R3, 0x7, RZ, 0xc0, !PT ;  /* 0x0000000703037812 */ /* 0x000fe200078ec0ff */
[----:B------:R-:W-:Y:S01]  /*1ec0*/  USHF.R.U32.HI UR4, URZ, 0x1, UR39 ;  /* 0x000000013f047899 */ /* 0x000fe20008011627 */
[----:B------:R-:W-:Y:S01]  /*1ed0*/  SHF.R.U32.HI R10, RZ, 0x1, R4 ;  /* 0x00000001ff0a7819 */ /* 0x000fe20000011604 */
[----:B------:R-:W-:Y:S01]  /*1ee0*/  IMAD.SHL.U32 R4, R18, 0x2, RZ ;  /* 0x0000000212047824 */ /* 0x000fe200078e00ff */
[----:B------:R-:W-:Y:S01]  /*1ef0*/  LOP3.LUT R0, R22, 0x1, RZ, 0xc0, !PT ;  /* 0x0000000116007812 */ /* 0x000fe200078ec0ff */
[----:B------:R-:W-:Y:S01]  /*1f00*/  ULOP3.LUT UR4, UR4, 0x1, URZ, 0xc0, !UPT ;  /* 0x0000000104047892 */ /* 0x000fe2000f8ec03f */
[----:B------:R-:W-:Y:S01]  /*1f10*/  IADD3 R5, RZ, -R10, -R3 ;  /* 0x8000000aff057210 */ /* 0x000fe20007ffe803 */
[----:B------:R-:W-:Y:S01]  /*1f20*/  UISETP.GT.U32.AND UP1, UPT, UR39, 0x1, UPT ;  /* 0x000000012700788c */ /* 0x000fe2000bf24070 */
[----:B------:R-:W-:Y:S01]  /*1f30*/  LOP3.LUT R9, R4, 0x6, RZ, 0xc0, !PT ;  /* 0x0000000604097812 */ /* 0x000fe200078ec0ff */
[C---:B------:R-:W-:Y:S01]  /*1f40*/  IMAD.SHL.U32 R6, R0.reuse, 0x40, RZ ;  /* 0x0000004000067824 */ /* 0x040fe200078e00ff */
[----:B------:R-:W-:Y:S01]  /*1f50*/  UISETP.NE.U32.AND UP0, UPT, UR4, 0x1, UPT ;  /* 0x000000010400788c */ /* 0x000fe2000bf05070 */
[----:B------:R-:W-:Y:S01]  /*1f60*/  IMAD R11, R0, -0x40, R5 ;  /* 0xffffffc0000b7824 */ /* 0x000fe200078e0205 */
[----:B------:R-:W-:Y:S01]  /*1f70*/  LOP3.LUT R0, R18, 0x3, RZ, 0xc0, !PT ;  /* 0x0000000312007812 */ /* 0x000fe200078ec0ff */
[----:B------:R-:W-:Y:S01]  /*1f80*/  ULDC.64 UR6, c[0x0][0x5d0] ;  /* 0x0001740000067ab9 */ /* 0x000fe20000000a00 */
[----:B------:R-:W-:Y:S01]  /*1f90*/  PRMT R8, R9, 0x6540, R152 ;  /* 0x0000654009087816 */ /* 0x000fe20000000098 */
[----:B------:R-:W-:Y:S01]  /*1fa0*/  IMAD.SHL.U32 R152, R152, 0x100, RZ ;  /* 0x0000010098987824 */ /* 0x000fe200078e00ff */
[----:B------:R-:W-:Y:S01]  /*1fb0*/  SHF.R.S32.HI R21, RZ, 0x1f, R23 ;  /* 0x0000001fff157819 */ /* 0x000fe20000011417 */
[----:B------:R-:W-:Y:S01]  /*1fc0*/  UISETP.LT.U32.AND UP1, UPT, UR40, 0x2, UP1 ;  /* 0x000000022800788c */ /* 0x000fe20008f21070 */
[----:B------:R-:W-:Y:S01]  /*1fd0*/  SHF.R.S32.HI R9, RZ, 0x1f, R8 ;  /* 0x0000001fff097819 */ /* 0x000fe20000011408 */
[----:B--2---:R-:W-:Y:S01]  /*1fe0*/  IMAD R13, R0, -0x2, R7 ;  /* 0xfffffffe000d7824 */ /* 0x004fe200078e0207 */
[----:B------:R-:W-:Y:S01]  /*1ff0*/  ISETP.GE.AND P0, PT, R152, R7, PT ;  /* 0x000000079800720c */ /* 0x000fe20003f06270 */
[----:B------:R-:W-:Y:S01]  /*2000*/  IMAD.SHL.U32 R0, R153, 0x80, RZ ;  /* 0x0000008099007824 */ /* 0x000fe200078e00ff */
[----:B------:R-:W-:Y:S01]  /*2010*/  UISETP.GT.U32.AND UP0, UPT, UR40, 0x1, !UP0 ;  /* 0x000000012800788c */ /* 0x000fe2000c704070 */
[----:B------:R-:W-:Y:S01]  /*2020*/  IMAD R4, R21, UR6, RZ ;  /* 0x0000000615047c24 */ /* 0x000fe2000f8e02ff */
[----:B------:R-:W-:Y:S01]  /*2030*/  LOP3.LUT R3, R6, 0x40, R3, 0xe2, !PT ;  /* 0x0000004006037812 */ /* 0x000fe200078ee203 */
[----:B------:R-:W-:Y:S01]  /*2040*/  USEL UR5, URZ, 0x1, !UP1 ;  /* 0x000000013f057887 */ /* 0x000fe2000c800000 */
[C---:B------:R-:W-:Y:S01]  /*2050*/  ISETP.GE.OR P0, PT, R0.reuse, UR8, P0 ;  /* 0x0000000800007c0c */ /* 0x040fe20008706670 */
[----:B------:R-:W-:Y:S01]  /*2060*/  USEL UR4, URZ, 0x1, !UP0 ;  /* 0x000000013f047887 */ /* 0x000fe2000c000000 */
[----:B------:R-:W-:Y:S01]  /*2070*/  IMAD.WIDE R6, R153, 0x80, RZ ;  /* 0x0000008099067825 */ /* 0x000fe200078e02ff */
[----:B------:R-:W-:Y:S01]  /*2080*/  ULOP3.LUT UR39, UR39, 0x1, URZ, 0xc0, !UPT ;  /* 0x0000000127277892 */ /* 0x000fe2000f8ec03f */
[----:B------:R-:W-:Y:S01]  /*2090*/  IADD3 R0, -R0, UR8, R11 ;  /* 0x0000000800007c10 */ /* 0x000fe2000fffe10b */
[----:B------:R-:W-:Y:S01]  /*20a0*/  ULOP3.LUT UR38, UR4, UR38, UR5, 0x96, !UPT ;  /* 0x0000002604267292 */ /* 0x000fe2000f8e9605 */
[C---:B------:R-:W-:Y:S01]  /*20b0*/  IMAD R15, R23.reuse, UR7, R4 ;  /* 0x00000007170f7c24 */ /* 0x040fe2000f8e0204 */
[----:B------:R-:W-:Y:S01]  /*20c0*/  LOP3.LUT R167, R6, R3, R10, 0xfe, !PT ;  /* 0x0000000306a77212 */ /* 0x000fe200078efe0a */
[----:B------:R-:W-:-:S04]  /*20d0*/  IMAD.WIDE.U32 R4, R23, UR6, R8 ;  /* 0x0000000617047c25 */ /* 0x000fc8000f8e0008 */
[----:B------:R-:W-:Y:S02]  /*20e0*/  IMAD.IADD R5, R5, 0x1, R15 ;  /* 0x0000000105057824 */ /* 0x000fe400078e020f */
[----:B------:R-:W-:Y:S02]  /*20f0*/  IMAD.IADD R3, R13, 0x1, -R152 ;  /* 0x000000010d037824 */ /* 0x000fe400078e0a98 */
[----:B------:R-:W-:Y:S01]  /*2100*/  IMAD.MOV.U32 R153, RZ, RZ, -0x1 ;  /* 0xffffffffff997424 */ /* 0x000fe200078e00ff */
[----:B------:R-:W-:Y:S06]  /*2110*/  @P0 BRA `(.L_x_28) ;  /* 0x0000006000d00947 */ /* 0x000fec0003800000 */
[----:B------:R-:W0:Y:S01]  /*2120*/  LDC.64 R10, c[0x0][0x5c8] ;  /* 0x00017200ff0a7b82 */ /* 0x000e220000000a00 */
[----:B-----5:R-:W-:Y:S01]  /*2130*/  FSETP.NEU.AND P1, PT, R155, RZ, PT ;  /* 0x000000ff9b00720b */ /* 0x020fe20003f2d000 */
[----:B------:R-:W-:Y:S01]  /*2140*/  BSSY B0, `(.L_x_28) ;  /* 0x0000631000007945 */ /* 0x000fe20003800000 */
[----:B------:R-:W-:-:S04]  /*2150*/  ISETP.GT.AND P0, PT, R3, RZ, PT ;  /* 0x000000ff0300720c */ /* 0x000fc80003f04270 */
[----:B------:R-:W-:Y:S01]  /*2160*/  ISETP.GT.AND P4, PT, R0, RZ, P0 ;  /* 0x000000ff0000720c */ /* 0x000fe20000784270 */
[-C--:B0-----:R-:W-:Y:S02]  /*2170*/  IMAD R12, R7, R10.reuse, RZ ;  /* 0x0000000a070c7224 */ /* 0x081fe400078e02ff */
[----:B------:R-:W-:-:S04]  /*2180*/  IMAD.WIDE.U32 R162, R167, R10, R4 ;  /* 0x0000000aa7a27225 */ /* 0x000fc800078e0004 */
[----:B------:R-:W-:-:S04]  /*2190*/  IMAD R5, R167, R11, R12 ;  /* 0x0000000ba7057224 */ /* 0x000fc800078e020c */
[----:B------:R-:W-:Y:S01]  /*21a0*/  IMAD.IADD R169, R163, 0x1, R5 ;  /* 0x00000001a3a97824 */ /* 0x000fe200078e0205 */
[----:B------:R-:W-:Y:S06]  /*21b0*/  @!P1 BRA `(.L_x_29) ;  /* 0x00000044008c9947 */ /* 0x000fec0003800000 */
[----:B------:R-:W0:Y:S01]  /*21c0*/  LDC.64 R14, c[0x0][0x5b8] ;  /* 0x00016e00ff0e7b82 */ /* 0x000e220000000a00 */
[----:B------:R-:W-:-:S07]  /*21d0*/  ULDC.64 UR4, c[0x0][0x5c0] ;  /* 0x0001700000047ab9 */ /* 0x000fce0000000a00 */
[----:B------:R-:W1:Y:S08]  /*21e0*/  LDC.64 R164, c[0x0][0x5b0] ;  /* 0x00016c00ffa47b82 */ /* 0x000e700000000a00 */
[----:B------:R-:W2:Y:S01]  /*21f0*/  LDC.64 R12, c[0x0][0x5a8] ;  /* 0x00016a00ff0c7b82 */ /* 0x000ea20000000a00 */
[-C--:B0-----:R-:W-:Y:S02]  /*2200*/  IMAD R4, R21, R14.reuse, RZ ;  /* 0x0000000e15047224 */ /* 0x081fe400078e02ff */
[----:B------:R-:W-:-:S04]  /*2210*/  IMAD.WIDE.U32 R20, R23, R14, R8 ;  /* 0x0000000e17147225 */ /* 0x000fc800078e0008 */
[----:B------:R-:W-:Y:S02]  /*2220*/  IMAD R161, R23, R15, R4 ;  /* 0x0000000f17a17224 */ /* 0x000fe400078e0204 */
[-C--:B-1----:R-:W-:Y:S02]  /*2230*/  IMAD R6, R7, R164.reuse, RZ ;  /* 0x000000a407067224 */ /* 0x082fe400078e02ff */
[----:B------:R-:W-:Y:S02]  /*2240*/  IMAD.IADD R21, R21, 0x1, R161 ;  /* 0x0000000115157824 */ /* 0x000fe400078e02a1 */
[C---:B------:R-:W-:Y:S02]  /*2250*/  IMAD R163, R167.reuse, R165, R6 ;  /* 0x000000a5a7a37224 */ /* 0x040fe400078e0206 */
[----:B------:R-:W-:-:S04]  /*2260*/  IMAD.WIDE.U32 R4, R167, R164, R20 ;  /* 0x000000a4a7047225 */ /* 0x000fc800078e0014 */
[----:B------:R-:W-:Y:S01]  /*2270*/  IMAD.IADD R5, R5, 0x1, R163 ;  /* 0x0000000105057824 */ /* 0x000fe200078e02a3 */
[----:B--2---:R-:W-:-:S04]  /*2280*/  LEA R6, P1, R4, R12, 0x2 ;  /* 0x0000000c04067211 */ /* 0x004fc800078210ff */
[----:B------:R-:W-:-:S05]  /*2290*/  LEA.HI.X R7, R4, R13, R5, 0x2, P1 ;  /* 0x0000000d04077211 */ /* 0x000fca00008f1405 */
[----:B------:R0:W2:Y:S01]  /*22a0*/  @P4 LDG.E.LTC128B R152, desc[UR36][R6.64] ;  /* 0x0000002406984981 */ /* 0x0000a2000c1e1920 */
[----:B------:R-:W-:Y:S01]  /*22b0*/  IMAD.WIDE.U32 R4, R167, R164, R8 ;  /* 0x000000a4a7047225 */ /* 0x000fe200078e0008 */
[----:B------:R-:W-:Y:S01]  /*22c0*/  SHF.L.U64.HI R159, R164, 0x3, R165 ;  /* 0x00000003a49f7819 */ /* 0x000fe200000102a5 */
[----:B------:R-:W-:Y:S01]  /*22d0*/  BSSY B1, `(.L_x_30) ;  /* 0x0000016000017945 */ /* 0x000fe20003800000 */
[----:B------:R-:W-:Y:S01]  /*22e0*/  ISETP.GT.AND P0, PT, R0, 0x8, P0 ;  /* 0x000000080000780c */ /* 0x000fe20000704270 */
[----:B------:R-:W-:Y:S02]  /*22f0*/  IMAD.IADD R5, R163, 0x1, R5 ;  /* 0x00000001a3057824 */ /* 0x000fe400078e0205 */
[----:B------:R-:W-:Y:S02]  /*2300*/  IMAD.SHL.U32 R158, R164, 0x8, RZ ;  /* 0x00000008a49e7824 */ /* 0x000fe400078e00ff */
[----:B------:R-:W-:Y:S01]  /*2310*/  IMAD.WIDE.U32 R156, R23, R14, R4 ;  /* 0x0000000e179c7225 */ /* 0x000fe200078e0004 */
[----:B------:R-:W-:-:S03]  /*2320*/  LEA R4, P1, R162, UR4, 0x2 ;  /* 0x00000004a2047c11 */ /* 0x000fc6000f8210ff */
[----:B0-----:R-:W-:Y:S01]  /*2330*/  IMAD.IADD R7, R161, 0x1, R157 ;  /* 0x00000001a1077824 */ /* 0x001fe200078e029d */
[----:B------:R-:W-:Y:S01]  /*2340*/  LEA.HI.X R5, R162, UR5, R169, 0x2, P1 ;  /* 0x00000005a2057c11 */ /* 0x000fe200088f14a9 */
[----:B------:R-:W-:Y:S01]  /*2350*/  IMAD.WIDE.U32 R158, R167, R164, R158 ;  /* 0x000000a4a79e7225 */ /* 0x000fe200078e009e */
[----:B------:R-:W-:Y:S02]  /*2360*/  ISETP.GT.AND P1, PT, R3, 0x1, PT ;  /* 0x000000010300780c */ /* 0x000fe40003f24270 */
[----:B------:R-:W-:Y:S01]  /*2370*/  LEA R6, P3, R156, R12, 0x2 ;  /* 0x0000000c9c067211 */ /* 0x000fe200078610ff */
[----:B------:R-:W-:-:S03]  /*2380*/  IMAD.IADD R163, R163, 0x1, R159 ;  /* 0x00000001a3a37824 */ /* 0x000fc600078e029f */
[----:B------:R-:W-:Y:S01]  /*2390*/  LEA.HI.X R7, R156, R13, R7, 0x2, P3 ;  /* 0x0000000d9c077211 */ /* 0x000fe200018f1407 */
[----:B--2---:R-:W-:-:S04]  /*23a0*/  FMUL R15, R152, R155 ;  /* 0x0000009b980f7220 */ /* 0x004fc80000400000 */
[----:B------:R-:W-:Y:S01]  /*23b0*/  FFMA R157, R24, R154, R15 ;  /* 0x0000009a189d7223 */ /* 0x000fe2000000000f */
[----:B------:R-:W-:-:S04]  /*23c0*/  IADD3 R15, P2, R20, R158, RZ ;  /* 0x0000009e140f7210 */ /* 0x000fc80007f5e0ff */
[----:B------:R0:W-:Y:S01]  /*23d0*/  @P4 STG.E desc[UR36][R4.64], R157 ;  /* 0x0000009d04004986 */ /* 0x0001e2000c101924 */
[----:B------:R-:W-:Y:S01]  /*23e0*/  ISETP.GT.AND P4, PT, R0, RZ, P1 ;  /* 0x000000ff0000720c */ /* 0x000fe20000f84270 */
[----:B------:R-:W-:Y:S01]  /*23f0*/  IMAD.X R156, R163, 0x1, R21, P2 ;  /* 0x00000001a39c7824 */ /* 0x000fe200010e0615 */
[----:B------:R-:W-:-:S11]  /*2400*/  LEA R20, P3, R15, R12, 0x2 ;  /* 0x0000000c0f147211 */ /* 0x000fd600078610ff */
[----:B0-----:R-:W-:Y:S05]  /*2410*/  @!P4 BRA `(.L_x_31) ;  /* 0x000000000004c947 */ /* 0x001fea0003800000 */
[----:B------:R0:W5:Y:S02]  /*2420*/  LDG.E.LTC128B R152, desc[UR36][R6.64+0x4] ;  /* 0x0000042406987981 */ /* 0x000164000c1e1920 */
.L_x_31:
[----:B------:R-:W-:Y:S05]  /*2430*/  BSYNC B1 ;  /* 0x0000000000017941 */ /* 0x000fea0003800000 */
.L_x_30:
[----:B-----5:R-:W-:Y:S01]  /*2440*/  FMUL R24, R152, R155 ;  /* 0x0000009b98187220 */ /* 0x020fe20000400000 */
[----:B------:R-:W-:-:S03]  /*2450*/  LEA.HI.X R21, R15, R13, R156, 0x2, P3 ;  /* 0x0000000d0f157211 */ /* 0x000fc600018f149c */
[----:B------:R-:W-:-:S05]  /*2460*/  FFMA R25, R25, R154, R24 ;  /* 0x0000009a19197223 */ /* 0x000fca0000000018 */
[----:B------:R1:W-:Y:S04]  /*2470*/  @P4 STG.E desc[UR36][R4.64+0x4], R25 ;  /* 0x0000041904004986 */ /* 0x0003e8000c101924 */
[----:B------:R-:W2:Y:S01]  /*2480*/  @P0 LDG.E.LTC128B R152, desc[UR36][R20.64] ;  /* 0x0000002414980981 */ /* 0x000ea2000c1e1920 */
[----:B------:R-:W-:Y:S01]  /*2490*/  IADD3 R8, P2, R8, R158, RZ ;  /* 0x0000009e08087210 */ /* 0x000fe20007f5e0ff */
[----:B------:R-:W-:Y:S01]  /*24a0*/  BSSY B1, `(.L_x_32) ;  /* 0x0000010000017945 */ /* 0x000fe20003800000 */
[C---:B------:R-:W-:Y:S02]  /*24b0*/  SHF.L.U64.HI R11, R10.reuse, 0x5, R11 ;  /* 0x000000050a0b7819 */ /* 0x040fe4000001020b */
[----:B------:R-:W-:Y:S01]  /*24c0*/  LEA R10, P3, R10, R4, 0x5 ;  /* 0x000000040a0a7211 */ /* 0x000fe200078628ff */
[----:B------:R-:W-:Y:S01]  /*24d0*/  IMAD.X R9, R9, 0x1, R163, P2 ;  /* 0x0000000109097824 */ /* 0x000fe200010e06a3 */
[----:B------:R-:W-:-:S02]  /*24e0*/  ISETP.GT.AND P1, PT, R0, 0x8, P1 ;  /* 0x000000080000780c */ /* 0x000fc40000f24270 */
[----:B------:R-:W-:Y:S01]  /*24f0*/  ISETP.GT.AND P2, PT, R3, 0x8, PT ;  /* 0x000000080300780c */ /* 0x000fe20003f44270 */
[----:B------:R-:W-:-:S04]  /*2500*/  IMAD.WIDE.U32 R14, R23, R14, R8 ;  /* 0x0000000e170e7225 */ /* 0x000fc800078e0008 */
[----:B------:R-:W-:Y:S01]  /*2510*/  IMAD.X R11, R11, 0x1, R5, P3 ;  /* 0x000000010b0b7824 */ /* 0x000fe200018e0605 */
[----:B------:R-:W-:Y:S01]  /*2520*/  LEA R8, P4, R14, R12, 0x2 ;  /* 0x0000000c0e087211 */ /* 0x000fe200078810ff */
[----:B------:R-:W-:Y:S02]  /*2530*/  IMAD.IADD R15, R161, 0x1, R15 ;  /* 0x00000001a10f7824 */ /* 0x000fe400078e020f */
[----:B--2---:R-:W-:-:S04]  /*2540*/  FMUL R9, R152, R155 ;  /* 0x0000009b98097220 */ /* 0x004fc80000400000 */
[----:B------:R-:W-:Y:S01]  /*2550*/  FFMA R21, R26, R154, R9 ;  /* 0x0000009a1a157223 */ /* 0x000fe20000000009 */
[----:B------:R-:W-:-:S04]  /*2560*/  LEA.HI.X R9, R14, R13, R15, 0x2, P4 ;  /* 0x0000000d0e097211 */ /* 0x000fc800020f140f */
[----:B------:R1:W-:Y:S01]  /*2570*/  @P0 STG.E desc[UR36][R10.64], R21 ;  /* 0x000000150a000986 */ /* 0x0003e2000c101924 */
[----:B------:R-:W-:Y:S05]  /*2580*/  @!P1 BRA `(.L_x_33) ;  /* 0x0000000000049947 */ /* 0x000fea0003800000 */
[----:B------:R2:W5:Y:S02]  /*2590*/  LDG.E.LTC128B R152, desc[UR36][R8.64+0x4] ;  /* 0x0000042408987981 */ /* 0x000564000c1e1920 */
.L_x_33:
[----:B------:R-:W-:Y:S05]  /*25a0*/  BSYNC B1 ;  /* 0x0000000000017941 */ /* 0x000fea0003800000 */
.L_x_32:
[----:B-----5:R-:W-:Y:S01]  /*25b0*/  FMUL R12, R152, R155 ;  /* 0x0000009b980c7220 */ /* 0x020fe20000400000 */
[----:B------:R-:W-:Y:S01]  /*25c0*/  ISETP.GT.AND P3, PT, R0, RZ, P2 ;  /* 0x000000ff0000720c */ /* 0x000fe20001764270 */
[----:B------:R-:W-:Y:S01]  /*25d0*/  BSSY B1, `(.L_x_34) ;  /* 0x0000006000017945 */ /* 0x000fe20003800000 */
[----:B------:R-:W-:Y:S01]  /*25e0*/  ISETP.GT.AND P0, PT, R3, 0x9, PT ;  /* 0x000000090300780c */ /* 0x000fe20003f04270 */
[----:B------:R-:W-:-:S05]  /*25f0*/  FFMA R27, R27, R154, R12 ;  /* 0x0000009a1b1b7223 */ /* 0x000fca000000000c */
[----:B------:R3:W-:Y:S05]  /*2600*/  @P1 STG.E desc[UR36][R10.64+0x4], R27 ;  /* 0x0000041b0a001986 */ /* 0x0007ea000c101924 */
[----:B------:R-:W-:Y:S05]  /*2610*/  @!P3 BRA `(.L_x_35) ;  /* 0x000000000004b947 */ /* 0x000fea0003800000 */
[----:B------:R4:W5:Y:S02]  /*2620*/  LDG.E.LTC128B R152, desc[UR36][R6.64+0x20] ;  /* 0x0000202406987981 */ /* 0x000964000c1e1920 */
.L_x_35:
[----:B------:R-:W-:Y:S05]  /*2630*/  BSYNC B1 ;  /* 0x0000000000017941 */ /* 0x000fea0003800000 */
.L_x_34:
[----:B-----5:R-:W-:Y:S01]  /*2640*/  FMUL R13, R152, R155 ;  /* 0x0000009b980d7220 */ /* 0x020fe20000400000 */
[----:B------:R-:W-:Y:S01]  /*2650*/  ISETP.GT.AND P1, PT, R0, RZ, P0 ;  /* 0x000000ff0000720c */ /* 0x000fe20000724270 */
[----:B------:R-:W-:Y:S02]  /*2660*/  BSSY B1, `(.L_x_36) ;  /* 0x0000005000017945 */ /* 0x000fe40003800000 */
[----:B------:R-:W-:-:S05]  /*2670*/  FFMA R13, R28, R154, R13 ;  /* 0x0000009a1c0d7223 */ /* 0x000fca000000000d */
[----:B------:R0:W-:Y:S05]  /*2680*/  @P3 STG.E desc[UR36][R4.64+0x20], R13 ;  /* 0x0000200d04003986 */ /* 0x0001ea000c101924 */
[----:B------:R-:W-:Y:S05]  /*2690*/  @!P1 BRA `(.L_x_37) ;  /* 0x0000000000049947 */ /* 0x000fea0003800000 */
[----:B------:R0:W5:Y:S02]  /*26a0*/  LDG.E.LTC128B R152, desc[UR36][R6.64+0x24] ;  /* 0x0000242406987981 */ /* 0x000164000c1e1920 */
.L_x_37:
[----:B------:R-:W-:Y:S05]  /*26b0*/  BSYNC B1 ;  /* 0x0000000000017941 */ /* 0x000fea0003800000 */
.L_x_36:
[----:B-----5:R-:W-:Y:S01]  /*26c0*/  FMUL R12, R152, R155 ;  /* 0x0000009b980c7220 */ /* 0x020fe20000400000 */
[----:B------:R-:W-:Y:S01]  /*26d0*/  ISETP.GT.AND P2, PT, R0, 0x8, P2 ;  /* 0x000000080000780c */ /* 0x000fe20001744270 */
[----:B------:R-:W-:Y:S02]  /*26e0*/  BSSY B1, `(.L_x_38) ;  /* 0x0000005000017945 */ /* 0x000fe40003800000 */
[----:B------:R-:W-:-:S05]  /*26f0*/  FFMA R29, R29, R154, R12 ;  /* 0x0000009a1d1d7223 */ /* 0x000fca000000000c */
[----:B------:R0:W-:Y:S05]  /*2700*/  @P1 STG.E desc[UR36][R4.64+0x24], R29 ;  /* 0x0000241d04001986 */ /* 0x0001ea000c101924 */
[----:B------:R-:W-:Y:S05]  /*2710*/  @!P2 BRA `(.L_x_39) ;  /* 0x000000000004a947 */ /* 0x000fea0003800000 */
[----:B------:R0:W5:Y:S02]  /*2720*/  LDG.E.LTC128B R152, desc[UR36][R8.64+0x20] ;  /* 0x0000202408987981 */ /* 0x000164000c1e1920 */
.L_x_39:
[----:B------:R-:W-:Y:S05]  /*2730*/  BSYNC B1 ;  /* 0x0000000000017941 */ /* 0x000fea0003800000 */
.L_x_38:
[----:B0----5:R-:W-:Y:S01]  /*2740*/  FMUL R13, R152, R155 ;  /* 0x0000009b980d7220 */ /* 0x021fe20000400000 */
[----:B------:R-:W-:Y:S01]  /*2750*/  ISETP.GT.AND P0, PT, R0, 0x8, P0 ;  /* 0x000000080000780c */ /* 0x000fe20000704270 */
[----:B------:R-:W-:Y:S01]  /*2760*/  BSSY B1, `(.L_x_40) ;  /* 0x0000006000017945 */ /* 0x000fe20003800000 */
[----:B------:R-:W-:Y:S01]  /*2770*/  ISETP.GT.AND P1, PT, R3, 0x10, PT ;  /* 0x000000100300780c */ /* 0x000fe20003f24270 */
[----:B------:R-:W-:-:S05]  /*2780*/  FFMA R13, R30, R154, R13 ;  /* 0x0000009a1e0d7223 */ /* 0x000fca000000000d */
[----:B------:R0:W-:Y:S05]  /*2790*/  @P2 STG.E desc[UR36][R10.64+0x20], R13 ;  /* 0x0000200d0a002986 */ /* 0x0001ea000c101924 */
[----:B------:R-:W-:Y:S05]  /*27a0*/  @!P0 BRA `(.L_x_41) ;  /* 0x0000000000048947 */ /* 0x000fea0003800000 */
[----:B------:R0:W5:Y:S02]  /*27b0*/  LDG.E.LTC128B R152, desc[UR36][R8.64+0x24] ;  /* 0x0000242408987981 */ /* 0x000164000c1e1920 */
.L_x_41:
[----:B------:R-:W-:Y:S05]  /*27c0*/  BSYNC B1 ;  /* 0x0000000000017941 */ /* 0x000fea0003800000 */
.L_x_40:
        /* <DEDUP_REMOVED lines=8> */
.L_x_43:
[----:B------:R-:W-:Y:S05]  /*2850*/  BSYNC B1 ;  /* 0x0000000000017941 */ /* 0x000fea0003800000 */
.L_x_42:
[----:B0----5:R-:W-:Y:S01]  /*2860*/  FMUL R13, R152, R155 ;  /* 0x0000009b980d7220 */ /* 0x021fe20000400000 */
[----:B------:R-:W-:Y:S01]  /*2870*/  ISETP.GT.AND P0, PT, R0, RZ, P2 ;  /* 0x000000ff0000720c */ /* 0x000fe20001704270 */
[----:B------:R-:W-:Y:S02]  /*2880*/  BSSY B1, `(.L_x_44) ;  /* 0x0000005000017945 */ /* 0x000fe40003800000 */
[----:B------:R-:W-:-:S05]  /*2890*/  FFMA R13, R32, R154, R13 ;  /* 0x0000009a200d7223 */ /* 0x000fca000000000d */
[----:B------:R0:W-:Y:S05]  /*28a0*/  @P3 STG.E desc[UR36][R4.64+0x40], R13 ;  /* 0x0000400d04003986 */ /* 0x0001ea000c101924 */
[----:B------:R-:W-:Y:S05]  /*28b0*/  @!P0 BRA `(.L_x_45) ;  /* 0x0000000000048947 */ /* 0x000fea0003800000 */
[----:B------:R0:W5:Y:S02]  /*28c0*/  LDG.E.LTC128B R152, desc[UR36][R6.64+0x44] ;  /* 0x0000442406987981 */ /* 0x000164000c1e1920 */
.L_x_45:
[----:B------:R-:W-:Y:S05]  /*28d0*/  BSYNC B1 ;  /* 0x0000000000017941 */ /* 0x000fea0003800000 */
.L_x_44:
[----:B-----5:R-:W-:Y:S01]  /*28e0*/  FMUL R12, R152, R155 ;  /* 0x0000009b980c7220 */ /* 0x020fe20000400000 */
[----:B------:R-:W-:Y:S01]  /*28f0*/  ISETP.GT.AND P1, PT, R0, 0x8, P1 ;  /* 0x000000080000780c */ /* 0x000fe20000f24270 */
[----:B------:R-:W-:Y:S02]  /*2900*/  BSSY B1, `(.L_x_46) ;  /* 0x0000005000017945 */ /* 0x000fe40003800000 */
[----:B------:R-:W-:-:S05]  /*2910*/  FFMA R33, R33, R154, R12 ;  /* 0x0000009a21217223 */ /* 0x000fca000000000c */
[----:B------:R0:W-:Y:S05]  /*2920*/  @P0 STG.E desc[UR36][R4.64+0x44], R33 ;  /* 0x0000442104000986 */ /* 0x0001ea000c101924 */
[----:B------:R-:W-:Y:S05]  /*2930*/  @!P1 BRA `(.L_x_47) ;  /* 0x0000000000049947 */ /* 0x000fea0003800000 */
[----:B------:R0:W5:Y:S02]  /*2940*/  LDG.E.LTC128B R152, desc[UR36][R8.64+0x40] ;  /* 0x0000402408987981 */ /* 0x000164000c1e1920 */
.L_x_47:
[----:B------:R-:W-:Y:S05]  /*2950*/  BSYNC B1 ;  /* 0x0000000000017941 */ /* 0x000fea0003800000 */
.L_x_46:
        /* <DEDUP_REMOVED lines=8> */
.L_x_49:
[----:B------:R-:W-:Y:S05]  /*29e0*/  BSYNC B1 ;  /* 0x0000000000017941 */ /* 0x000fea0003800000 */
.L_x_48:
        /* <DEDUP_REMOVED lines=8> */
.L_x_51:
[----:B------:R-:W-:Y:S05]  /*2a70*/  BSYNC B1 ;  /* 0x0000000000017941 */ /* 0x000fea0003800000 */
.L_x_50:
[----:B0----5:R-:W-:Y:S01]  /*2a80*/  FMUL R13, R152, R155 ;  /* 0x0000009b980d7220 */ /* 0x021fe20000400000 */
[----:B------:R-:W-:Y:S01]  /*2a90*/  ISETP.GT.AND P2, PT, R0, RZ, P1 ;  /* 0x000000ff0000720c */ /* 0x000fe20000f44270 */
[----:B------:R-:W-:Y:S02]  /*2aa0*/  BSSY B1, `(.L_x_52) ;  /* 0x0000005000017945 */ /* 0x000fe40003800000 */
[----:B------:R-:W-:-:S05]  /*2ab0*/  FFMA R13, R36, R154, R13 ;  /* 0x0000009a240d7223 */ /* 0x000fca000000000d */
[----:B------:R0:W-:Y:S05]  /*2ac0*/  @P3 STG.E desc[UR36][R4.64+0x60], R13 ;  /* 0x0000600d04003986 */ /* 0x0001ea000c101924 */
[----:B------:R-:W-:Y:S05]  /*2ad0*/  @!P2 BRA `(.L_x_53) ;  /* 0x000000000004a947 */ /* 0x000fea0003800000 */
[----:B------:R0:W5:Y:S02]  /*2ae0*/  LDG.E.LTC128B R152, desc[UR36][R6.64+0x64] ;  /* 0x0000642406987981 */ /* 0x000164000c1e1920 */
.L_x_53:
[----:B------:R-:W-:Y:S05]  /*2af0*/  BSYNC B1 ;  /* 0x0000000000017941 */ /* 0x000fea0003800000 */
.L_x_52:
[----:B-----5:R-:W-:Y:S01]  /*2b00*/  FMUL R12, R152, R155 ;  /* 0x0000009b980c7220 */ /* 0x020fe20000400000 */
[----:B------:R-:W-:Y:S01]  /*2b10*/  ISETP.GT.AND P0, PT, R0, 0x8, P0 ;  /* 0x000000080000780c */ /* 0x000fe20000704270 */
[----:B------:R-:W-:Y:S02]  /*2b20*/  BSSY B1, `(.L_x_54) ;  /* 0x0000005000017945 */ /* 0x000fe40003800000 */
[----:B------:R-:W-:-:S05]  /*2b30*/  FFMA R37, R37, R154, R12 ;  /* 0x0000009a25257223 */ /* 0x000fca000000000c */
[----:B------:R0:W-:Y:S05]  /*2b40*/  @P2 STG.E desc[UR36][R4.64+0x64], R37 ;  /* 0x0000642504002986 */ /* 0x0001ea000c101924 */
[----:B------:R-:W-:Y:S05]  /*2b50*/  @!P0 BRA `(.L_x_55) ;  /* 0x0000000000048947 */ /* 0x000fea0003800000 */
[----:B------:R0:W5:Y:S02]  /*2b60*/  LDG.E.LTC128B R152, desc[UR36][R8.64+0x60] ;  /* 0x0000602408987981 */ /* 0x000164000c1e1920 */
.L_x_55:
[----:B------:R-:W-:Y:S05]  /*2b70*/  BSYNC B1 ;  /* 0x0000000000017941 */ /* 0x000fea0003800000 */
.L_x_54:
        /* <DEDUP_REMOVED lines=8> */
.L_x_57:
[----:B------:R-:W-:Y:S05]  /*2c00*/  BSYNC B1 ;  /* 0x0000000000017941 */ /* 0x000fea0003800000 */
.L_x_56:
        /* <DEDUP_REMOVED lines=8> */
.L_x_59:
[----:B------:R-:W-:Y:S05]  /*2c90*/  BSYNC B1 ;  /* 0x0000000000017941 */ /* 0x000fea0003800000 */
.L_x_58:
[----:B0----5:R-:W-:Y:S01]  /*2ca0*/  FMUL R13, R152, R155 ;  /* 0x0000009b980d7220 */ /* 0x021fe20000400000 */
[----:B------:R-:W-:Y:S01]  /*2cb0*/  ISETP.GT.AND P1, PT, R0, RZ, P0 ;  /* 0x000000ff0000720c */ /* 0x000fe20000724270 */
[----:B------:R-:W-:Y:S02]  /*2cc0*/  BSSY B1, `(.L_x_60) ;  /* 0x0000005000017945 */ /* 0x000fe40003800000 */
[----:B------:R-:W-:-:S05]  /*2cd0*/  FFMA R13, R40, R154, R13 ;  /* 0x0000009a280d7223 */ /* 0x000fca000000000d */
[----:B------:R0:W-:Y:S05]  /*2ce0*/  @P3 STG.E desc[UR36][R4.64+0x80], R13 ;  /* 0x0000800d04003986 */ /* 0x0001ea000c101924 */
[----:B------:R-:W-:Y:S05]  /*2cf0*/  @!P1 BRA `(.L_x_61) ;  /* 0x0000000000049947 */ /* 0x000fea0003800000 */
[----:B------:R0:W5:Y:S02]  /*2d00*/  LDG.E.LTC128B R152, desc[UR36][R6.64+0x84] ;  /* 0x0000842406987981 */ /* 0x000164000c1e1920 */
.L_x_61:
[----:B------:R-:W-:Y:S05]  /*2d10*/  BSYNC B1 ;  /* 0x0000000000017941 */ /* 0x000fea0003800000 */
.L_x_60:
[----:B-----5:R-:W-:Y:S01]  /*2d20*/  FMUL R12, R152, R155 ;  /* 0x0000009b980c7220 */ /* 0x020fe20000400000 */
[----:B------:R-:W-:Y:S01]  /*2d30*/  ISETP.GT.AND P2, PT, R0, 0x8, P2 ;  /* 0x000000080000780c */ /* 0x000fe20001744270 */
[----:B------:R-:W-:Y:S02]  /*2d40*/  BSSY B1, `(.L_x_62) ;  /* 0x0000005000017945 */ /* 0x000fe40003800000 */
[----:B------:R-:W-:-:S05]  /*2d50*/  FFMA R41, R41, R154, R12 ;  /* 0x0000009a29297223 */ /* 0x000fca000000000c */
[----:B------:R0:W-:Y:S05]  /*2d60*/  @P1 STG.E desc[UR36][R4.64+0x84], R41 ;  /* 0x0000842904001986 */ /* 0x0001ea000c101924 */
[----:B------:R-:W-:Y:S05]  /*2d70*/  @!P2 BRA `(.L_x_63) ;  /* 0x000000000004a947 */ /* 0x000fea0003800000 */
[----:B------:R0:W5:Y:S02]  /*2d80*/  LDG.E.LTC128B R152, desc[UR36][R8.64+0x80] ;  /* 0x0000802408987981 */ /* 0x000164000c1e1920 */
.L_x_63:
[----:B------:R-:W-:Y:S05]  /*2d90*/  BSYNC B1 ;  /* 0x0000000000017941 */ /* 0x000fea0003800000 */
.L_x_62:
        /* <DEDUP_REMOVED lines=8> */
.L_x_65:
[----:B------:R-:W-:Y:S05]  /*2e20*/  BSYNC B1 ;  /* 0x0000000000017941 */ /* 0x000fea0003800000 */
.L_x_64:
        /* <DEDUP_REMOVED lines=8> */
.L_x_67:
[----:B------:R-:W-:Y:S05]  /*2eb0*/  BSYNC B1 ;  /* 0x0000000000017941 */ /* 0x000fea0003800000 */
.L_x_66:
[----:B0----5:R-:W-:Y:S01]  /*2ec0*/  FMUL R13, R152, R155 ;  /* 0x0000009b980d7220 */ /* 0x021fe20000400000 */
[----:B------:R-:W-:Y:S01]  /*2ed0*/  ISETP.GT.AND P0, PT, R0, RZ, P2 ;  /* 0x000000ff0000720c */ /* 0x000fe20001704270 */
[----:B------:R-:W-:Y:S02]  /*2ee0*/  BSSY B1, `(.L_x_68) ;  /* 0x0000005000017945 */ /* 0x000fe40003800000 */
[----:B------:R-:W-:-:S05]  /*2ef0*/  FFMA R13, R44, R154, R13 ;  /* 0x0000009a2c0d7223 */ /* 0x000fca000000000d */
[----:B------:R0:W-:Y:S05]  /*2f00*/  @P3 STG.E desc[UR36][R4.64+0xa0], R13 ;  /* 0x0000a00d04003986 */ /* 0x0001ea000c101924 */
[----:B------:R-:W-:Y:S05]  /*2f10*/  @!P0 BRA `(.L_x_69) ;  /* 0x0000000000048947 */ /* 0x000fea0003800000 */
[----:B------:R0:W5:Y:S02]  /*2f20*/  LDG.E.LTC128B R152, desc[UR36][R6.64+0xa4] ;  /* 0x0000a42406987981 */ /* 0x000164000c1e1920 */
.L_x_69:
[----:B------:R-:W-:Y:S05]  /*2f30*/  BSYNC B1 ;  /* 0x0000000000017941 */ /* 0x000fea0003800000 */
.L_x_68:
[----:B-----5:R-:W-:Y:S01]  /*2f40*/  FMUL R12, R152, R155 ;  /* 0x0000009b980c7220 */ /* 0x020fe20000400000 */
[----:B------:R-:W-:Y:S01]  /*2f50*/  ISETP.GT.AND P1, PT, R0, 0x8, P1 ;  /* 0x000000080000780c */ /* 0x000fe20000f24270 */
[----:B------:R-:W-:Y:S02]  /*2f60*/  BSSY B1, `(.L_x_70) ;  /* 0x0000005000017945 */ /* 0x000fe40003800000 */
[----:B------:R-:W-:-:S05]  /*2f70*/  FFMA R45, R45, R154, R12 ;  /* 0x0000009a2d2d7223 */ /* 0x000fca000000000c */
[----:B------:R0:W-:Y:S05]  /*2f80*/  @P0 STG.E desc[UR36][R4.64+0xa4], R45 ;  /* 0x0000a42d04000986 */ /* 0x0001ea000c101924 */
[----:B------:R-:W-:Y:S05]  /*2f90*/  @!P1 BRA `(.L_x_71) ;  /* 0x0000000000049947 */ /* 0x000fea0003800000 */
[----:B------:R0:W5:Y:S02]  /*2fa0*/  LDG.E.LTC128B R152, desc[UR36][R8.64+0xa0] ;  /* 0x0000a02408987981 */ /* 0x000164000c1e1920 */
.L_x_71:
[----:B------:R-:W-:Y:S05]  /*2fb0*/  BSYNC B1 ;  /* 0x0000000000017941 */ /* 0x000fea0003800000 */
.L_x_70:
        /* <DEDUP_REMOVED lines=8> */
.L_x_73:
[----:B------:R-:W-:Y:S05]  /*3040*/  BSYNC B1 ;  /* 0x0000000000017941 */ /* 0x000fea0003800000 */
.L_x_72:
        /* <DEDUP_REMOVED lines=8> */
.L_x_75:
[----:B------:R-:W-:Y:S05]  /*30d0*/  BSYNC B1 ;  /* 0x0000000000017941 */ /* 0x000fea0003800000 */
.L_x_74:
[----:B0----5:R-:W-:Y:S01]  /*30e0*/  FMUL R13, R152, R155 ;  /* 0x0000009b980d7220 */ /* 0x021fe20000400000 */
[----:B------:R-:W-:Y:S01]  /*30f0*/  ISETP.GT.AND P2, PT, R0, RZ, P1 ;  /* 0x000000ff0000720c */ /* 0x000fe20000f44270 */
[----:B------:R-:W-:Y:S02]  /*3100*/  BSSY B1, `(.L_x_76) ;  /* 0x0000005000017945 */ /* 0x000fe40003800000 */
[----:B------:R-:W-:-:S05]  /*3110*/  FFMA R13, R48, R154, R13 ;  /* 0x0000009a300d7223 */ /* 0x000fca000000000d */
[----:B------:R0:W-:Y:S05]  /*3120*/  @P3 STG.E desc[UR36][R4.64+0xc0], R13 ;  /* 0x0000c00d04003986 */ /* 0x0001ea000c101924 */
[----:B------:R-:W-:Y:S05]  /*3130*/  @!P2 BRA `(.L_x_77) ;  /* 0x000000000004a947 */ /* 0x000fea0003800000 */
[----:B------:R0:W5:Y:S02]  /*3140*/  LDG.E.LTC128B R152, desc[UR36][R6.64+0xc4] ;  /* 0x0000c42406987981 */ /* 0x000164000c1e1920 */
.L_x_77:
[----:B------:R-:W-:Y:S05]  /*3150*/  BSYNC B1 ;  /* 0x0000000000017941 */ /* 0x000fea0003800000 */
.L_x_76:
[----:B-----5:R-:W-:Y:S01]  /*3160*/  FMUL R12, R152, R155 ;  /* 0x0000009b980c7220 */ /* 0x020fe20000400000 */
[----:B------:R-:W-:Y:S01]  /*3170*/  ISETP.GT.AND P0, PT, R0, 0x8, P0 ;  /* 0x000000080000780c */ /* 0x000fe20000704270 */
[----:B------:R-:W-:Y:S02]  /*3180*/  BSSY B1, `(.L_x_78) ;  /* 0x0000005000017945 */ /* 0x000fe40003800000 */
[----:B------:R-:W-:-:S05]  /*3190*/  FFMA R49, R49, R154, R12 ;  /* 0x0000009a31317223 */ /* 0x000fca000000000c */
[----:B------:R0:W-:Y:S05]  /*31a0*/  @P2 STG.E desc[UR36][R4.64+0xc4], R49 ;  /* 0x0000c43104002986 */ /* 0x0001ea000c101924 */
[----:B------:R-:W-:Y:S05]  /*31b0*/  @!P0 BRA `(.L_x_79) ;  /* 0x0000000000048947 */ /* 0x000fea0003800000 */
[----:B------:R0:W5:Y:S02]  /*31c0*/  LDG.E.LTC128B R152, desc[UR36][R8.64+0xc0] ;  /* 0x0000c02408987981 */ /* 0x000164000c1e1920 */
.L_x_79:
[----:B------:R-:W-:Y:S05]  /*31d0*/  BSYNC B1 ;  /* 0x0000000000017941 */ /* 0x000fea0003800000 */
.L_x_78:
        /* <DEDUP_REMOVED lines=8> */
.L_x_81:
[----:B------:R-:W-:Y:S05]  /*3260*/  BSYNC B1 ;  /* 0x0000000000017941 */ /* 0x000fea0003800000 */
.L_x_80:
        /* <DEDUP_REMOVED lines=8> */
.L_x_83:
[----:B------:R-:W-:Y:S05]  /*32f0*/  BSYNC B1 ;  /* 0x0000000000017941 */ /* 0x000fea0003800000 */
.L_x_82:
[----:B0----5:R-:W-:Y:S01]  /*3300*/  FMUL R13, R152, R155 ;  /* 0x0000009b980d7220 */ /* 0x021fe20000400000 */
[----:B------:R-:W-:Y:S01]  /*3310*/  ISETP.GT.AND P1, PT, R0, RZ, P0 ;  /* 0x000000ff0000720c */ /* 0x000fe20000724270 */
[----:B------:R-:W-:Y:S02]  /*3320*/  BSSY B1, `(.L_x_84) ;  /* 0x0000005000017945 */ /* 0x000fe40003800000 */
[----:B------:R-:W-:-:S05]  /*3330*/  FFMA R13, R52, R154, R13 ;  /* 0x0000009a340d7223 */ /* 0x000fca000000000d */
[----:B------:R0:W-:Y:S05]  /*3340*/  @P3 STG.E desc[UR36][R4.64+0xe0], R13 ;  /* 0x0000e00d04003986 */ /* 0x0001ea000c101924 */
[----:B------:R-:W-:Y:S05]  /*3350*/  @!P1 BRA `(.L_x_85) ;  /* 0x0000000000049947 */ /* 0x000fea0003800000 */
[----:B------:R0:W5:Y:S02]  /*3360*/  LDG.E.LTC128B R152, desc[UR36][R6.64+0xe4] ;  /* 0x0000e42406987981 */ /* 0x000164000c1e1920 */
.L_x_85:
[----:B------:R-:W-:Y:S05]  /*3370*/  BSYNC B1 ;  /* 0x0000000000017941 */ /* 0x000fea0003800000 */
.L_x_84:
[----:B-----5:R-:W-:Y:S01]  /*3380*/  FMUL R12, R152, R155 ;  /* 0x0000009b980c7220 */ /* 0x020fe20000400000 */
[----:B------:R-:W-:Y:S01]  /*3390*/  ISETP.GT.AND P2, PT, R0, 0x8, P2 ;  /* 0x000000080000780c */ /* 0x000fe20001744270 */
[----:B------:R-:W-:Y:S02]  /*33a0*/  BSSY B1, `(.L_x_86) ;  /* 0x0000005000017945 */ /* 0x000fe40003800000 */
[----:B------:R-:W-:-:S05]  /*33b0*/  FFMA R53, R53, R154, R12 ;  /* 0x0000009a35357223 */ /* 0x000fca000000000c */
[----:B------:R0:W-:Y:S05]  /*33c0*/  @P1 STG.E desc[UR36][R4.64+0xe4], R53 ;  /* 0x0000e43504001986 */ /* 0x0001ea000c101924 */
[----:B------:R-:W-:Y:S05]  /*33d0*/  @!P2 BRA `(.L_x_87) ;  /* 0x000000000004a947 */ /* 0x000fea0003800000 */
[----:B------:R0:W5:Y:S02]  /*33e0*/  LDG.E.LTC128B R152, desc[UR36][R8.64+0xe0] ;  /* 0x0000e02408987981 */ /* 0x000164000c1e1920 */
.L_x_87:
[----:B------:R-:W-:Y:S05]  /*33f0*/  BSYNC B1 ;  /* 0x0000000000017941 */ /* 0x000fea0003800000 */
.L_x_86:
        /* <DEDUP_REMOVED lines=8> */
.L_x_89:
[----:B------:R-:W-:Y:S05]  /*3480*/  BSYNC B1 ;  /* 0x0000000000017941 */ /* 0x000fea0003800000 */
.L_x_88:
        /* <DEDUP_REMOVED lines=8> */
.L_x_91:
[----:B------:R-:W-:Y:S05]  /*3510*/  BSYNC B1 ;  /* 0x0000000000017941 */ /* 0x000fea0003800000 */
.L_x_90:
[----:B0----5:R-:W-:Y:S01]  /*3520*/  FMUL R13, R152, R155 ;  /* 0x0000009b980d7220 */ /* 0x021fe20000400000 */
[----:B------:R-:W-:Y:S01]  /*3530*/  ISETP.GT.AND P0, PT, R0, RZ, P2 ;  /* 0x000000ff0000720c */ /* 0x000fe20001704270 */
[----:B------:R-:W-:Y:S02]  /*3540*/  BSSY B1, `(.L_x_92) ;  /* 0x0000005000017945 */ /* 0x000fe40003800000 */
[----:B------:R-:W-:-:S05]  /*3550*/  FFMA R13, R56, R154, R13 ;  /* 0x0000009a380d7223 */ /* 0x000fca000000000d */
[----:B------:R0:W-:Y:S05]  /*3560*/  @P3 STG.E desc[UR36][R4.64+0x100], R13 ;  /* 0x0001000d04003986 */ /* 0x0001ea000c101924 */
[----:B------:R-:W-:Y:S05]  /*3570*/  @!P0 BRA `(.L_x_93) ;  /* 0x0000000000048947 */ /* 0x000fea0003800000 */
[----:B------:R0:W5:Y:S02]  /*3580*/  LDG.E.LTC128B R152, desc[UR36][R6.64+0x104] ;  /* 0x0001042406987981 */ /* 0x000164000c1e1920 */
.L_x_93:
[----:B------:R-:W-:Y:S05]  /*3590*/  BSYNC B1 ;  /* 0x0000000000017941 */ /* 0x000fea0003800000 */
.L_x_92:
[----:B-----5:R-:W-:Y:S01]  /*35a0*/  FMUL R12, R152, R155 ;  /* 0x0000009b980c7220 */ /* 0x020fe20000400000 */
[----:B------:R-:W-:Y:S01]  /*35b0*/  ISETP.GT.AND P1, PT, R0, 0x8, P1 ;  /* 0x000000080000780c */ /* 0x000fe20000f24270 */
[----:B------:R-:W-:Y:S02]  /*35c0*/  BSSY B1, `(.L_x_94) ;  /* 0x0000005000017945 */ /* 0x000fe40003800000 */
[----:B------:R-:W-:-:S05]  /*35d0*/  FFMA R57, R57, R154, R12 ;  /* 0x0000009a39397223 */ /* 0x000fca000000000c */
[----:B------:R0:W-:Y:S05]  /*35e0*/  @P0 STG.E desc[UR36][R4.64+0x104], R57 ;  /* 0x0001043904000986 */ /* 0x0001ea000c101924 */
[----:B------:R-:W-:Y:S05]  /*35f0*/  @!P1 BRA `(.L_x_95) ;  /* 0x0000000000049947 */ /* 0x000fea0003800000 */
[----:B------:R0:W5:Y:S02]  /*3600*/  LDG.E.LTC128B R152, desc[UR36][R8.64+0x100] ;  /* 0x0001002408987981 */ /* 0x000164000c1e1920 */
.L_x_95:
[----:B------:R-:W-:Y:S05]  /*3610*/  BSYNC B1 ;  /* 0x0000000000017941 */ /* 0x000fea0003800000 */
.L_x_94:
        /* <DEDUP_REMOVED lines=8> */
.L_x_97:
[----:B------:R-:W-:Y:S05]  /*36a0*/  BSYNC B1 ;  /* 0x0000000000017941 */ /* 0x000fea0003800000 */
.L_x_96:
        /* <DEDUP_REMOVED lines=8> */
.L_x_99:
[----:B------:R-:W-:Y:S05]  /*3730*/  BSYNC B1 ;  /* 0x0000000000017941 */ /* 0x000fea0003800000 */
.L_x_98:
[----:B0----5:R-:W-:Y:S01]  /*3740*/  FMUL R13, R152, R155 ;  /* 0x0000009b980d7220 */ /* 0x021fe20000400000 */
[----:B------:R-:W-:Y:S01]  /*3750*/  ISETP.GT.AND P2, PT, R0, RZ, P1 ;  /* 0x000000ff0000720c */ /* 0x000fe20000f44270 */
[----:B------:R-:W-:Y:S02]  /*3760*/  BSSY B1, `(.L_x_100) ;  /* 0x0000005000017945 */ /* 0x000fe40003800000 */
[----:B------:R-:W-:-:S05]  /*3770*/  FFMA R13, R60, R154, R13 ;  /* 0x0000009a3c0d7223 */ /* 0x000fca000000000d */
[----:B------:R0:W-:Y:S05]  /*3780*/  @P3 STG.E desc[UR36][R4.64+0x120], R13 ;  /* 0x0001200d04003986 */ /* 0x0001ea000c101924 */
[----:B------:R-:W-:Y:S05]  /*3790*/  @!P2 BRA `(.L_x_101) ;  /* 0x000000000004a947 */ /* 0x000fea0003800000 */
[----:B------:R0:W5:Y:S02]  /*37a0*/  LDG.E.LTC128B R152, desc[UR36][R6.64+0x124] ;  /* 0x0001242406987981 */ /* 0x000164000c1e1920 */
.L_x_101:
[----:B------:R-:W-:Y:S05]  /*37b0*/  BSYNC B1 ;  /* 0x0000000000017941 */ /* 0x000fea0003800000 */
.L_x_100:
[----:B-----5:R-:W-:Y:S01]  /*37c0*/  FMUL R12, R152, R155 ;  /* 0x0000009b980c7220 */ /* 0x020fe20000400000 */
[----:B------:R-:W-:Y:S01]  /*37d0*/  ISETP.GT.AND P0, PT, R0, 0x8, P0 ;  /* 0x000000080000780c */ /* 0x000fe20000704270 */
[----:B------:R-:W-:Y:S02]  /*37e0*/  BSSY B1, `(.L_x_102) ;  /* 0x0000005000017945 */ /* 0x000fe40003800000 */
[----:B------:R-:W-:-:S05]  /*37f0*/  FFMA R61, R61, R154, R12 ;  /* 0x0000009a3d3d7223 */ /* 0x000fca000000000c */
[----:B------:R0:W-:Y:S05]  /*3800*/  @P2 STG.E desc[UR36][R4.64+0x124], R61 ;  /* 0x0001243d04002986 */ /* 0x0001ea000c101924 */
[----:B------:R-:W-:Y:S05]  /*3810*/  @!P0 BRA `(.L_x_103) ;  /* 0x0000000000048947 */ /* 0x000fea0003800000 */
[----:B------:R0:W5:Y:S02]  /*3820*/  LDG.E.LTC128B R152, desc[UR36][R8.64+0x120] ;  /* 0x0001202408987981 */ /* 0x000164000c1e1920 */
.L_x_103:
[----:B------:R-:W-:Y:S05]  /*3830*/  BSYNC B1 ;  /* 0x0000000000017941 */ /* 0x000fea0003800000 */
.L_x_102:
        /* <DEDUP_REMOVED lines=8> */
.L_x_105:
[----:B------:R-:W-:Y:S05]  /*38c0*/  BSYNC B1 ;  /* 0x0000000000017941 */ /* 0x000fea0003800000 */
.L_x_104:
        /* <DEDUP_REMOVED lines=8> */
.L_x_107:
[----:B------:R-:W-:Y:S05]  /*3950*/  BSYNC B1 ;  /* 0x0000000000017941 */ /* 0x000fea0003800000 */
.L_x_106:
[----:B0----5:R-:W-:Y:S01]  /*3960*/  FMUL R13, R152, R155 ;  /* 0x0000009b980d7220 */ /* 0x021fe20000400000 */
[----:B------:R-:W-:Y:S01]  /*3970*/  ISETP.GT.AND P1, PT, R0, RZ, P0 ;  /* 0x000000ff0000720c */ /* 0x000fe20000724270 */
[----:B------:R-:W-:Y:S02]  /*3980*/  BSSY B1, `(.L_x_108) ;  /* 0x0000005000017945 */ /* 0x000fe40003800000 */
[----:B------:R-:W-:-:S05]  /*3990*/  FFMA R13, R64, R154, R13 ;  /* 0x0000009a400d7223 */ /* 0x000fca000000000d */
[----:B------:R0:W-:Y:S05]  /*39a0*/  @P3 STG.E desc[UR36][R4.64+0x140], R13 ;  /* 0x0001400d04003986 */ /* 0x0001ea000c101924 */
[----:B------:R-:W-:Y:S05]  /*39b0*/  @!P1 BRA `(.L_x_109) ;  /* 0x0000000000049947 */ /* 0x000fea0003800000 */
[----:B------:R0:W5:Y:S02]  /*39c0*/  LDG.E.LTC128B R152, desc[UR36][R6.64+0x144] ;  /* 0x0001442406987981 */ /* 0x000164000c1e1920 */
.L_x_109:
[----:B------:R-:W-:Y:S05]  /*39d0*/  BSYNC B1 ;  /* 0x0000000000017941 */ /* 0x000fea0003800000 */
.L_x_108:
[----:B-----5:R-:W-:Y:S01]  /*39e0*/  FMUL R12, R152, R155 ;  /* 0x0000009b980c7220 */ /* 0x020fe20000400000 */
[----:B------:R-:W-:Y:S01]  /*39f0*/  ISETP.GT.AND P2, PT, R0, 0x8, P2 ;  /* 0x000000080000780c */ /* 0x000fe20001744270 */
[----:B------:R-:W-:Y:S02]  /*3a00*/  BSSY B1, `(.L_x_110) ;  /* 0x0000005000017945 */ /* 0x000fe40003800000 */
[----:B------:R-:W-:-:S05]  /*3a10*/  FFMA R65, R65, R154, R12 ;  /* 0x0000009a41417223 */ /* 0x000fca000000000c */
[----:B------:R0:W-:Y:S05]  /*3a20*/  @P1 STG.E desc[UR36][R4.64+0x144], R65 ;  /* 0x0001444104001986 */ /* 0x0001ea000c101924 */
[----:B------:R-:W-:Y:S05]  /*3a30*/  @!P2 BRA `(.L_x_111) ;  /* 0x000000000004a947 */ /* 0x000fea0003800000 */
[----:B------:R0:W5:Y:S02]  /*3a40*/  LDG.E.LTC128B R152, desc[UR36][R8.64+0x140] ;  /* 0x0001402408987981 */ /* 0x000164000c1e1920 */
.L_x_111:
[----:B------:R-:W-:Y:S05]  /*3a50*/  BSYNC B1 ;  /* 0x0000000000017941 */ /* 0x000fea0003800000 */
.L_x_110:
        /* <DEDUP_REMOVED lines=8> */
.L_x_113:
[----:B------:R-:W-:Y:S05]  /*3ae0*/  BSYNC B1 ;  /* 0x0000000000017941 */ /* 0x000fea0003800000 */
.L_x_112:
        /* <DEDUP_REMOVED lines=8> */
.L_x_115:
[----:B------:R-:W-:Y:S05]  /*3b70*/  BSYNC B1 ;  /* 0x0000000000017941 */ /* 0x000fea0003800000 */
.L_x_114:
[----:B0----5:R-:W-:Y:S01]  /*3b80*/  FMUL R13, R152, R155 ;  /* 0x0000009b980d7220 */ /* 0x021fe20000400000 */
[----:B------:R-:W-:Y:S01]  /*3b90*/  ISETP.GT.AND P0, PT, R0, RZ, P2 ;  /* 0x000000ff0000720c */ /* 0x000fe20001704270 */
[----:B------:R-:W-:Y:S02]  /*3ba0*/  BSSY B1, `(.L_x_116) ;  /* 0x0000005000017945 */ /* 0x000fe40003800000 */
[----:B------:R-:W-:-:S05]  /*3bb0*/  FFMA R13, R68, R154, R13 ;  /* 0x0000009a440d7223 */ /* 0x000fca000000000d */
[----:B------:R0:W-:Y:S05]  /*3bc0*/  @P3 STG.E desc[UR36][R4.64+0x160], R13 ;  /* 0x0001600d04003986 */ /* 0x0001ea000c101924 */
[----:B------:R-:W-:Y:S05]  /*3bd0*/  @!P0 BRA `(.L_x_117) ;  /* 0x0000000000048947 */ /* 0x000fea0003800000 */
[----:B------:R0:W5:Y:S02]  /*3be0*/  LDG.E.LTC128B R152, desc[UR36][R6.64+0x164] ;  /* 0x0001642406987981 */ /* 0x000164000c1e1920 */
.L_x_117:
[----:B------:R-:W-:Y:S05]  /*3bf0*/  BSYNC B1 ;  /* 0x0000000000017941 */ /* 0x000fea0003800000 */
.L_x_116:
[----:B-----5:R-:W-:Y:S01]  /*3c00*/  FMUL R12, R152, R155 ;  /* 0x0000009b980c7220 */ /* 0x020fe20000400000 */
[----:B------:R-:W-:Y:S01]  /*3c10*/  ISETP.GT.AND P1, PT, R0, 0x8, P1 ;  /* 0x000000080000780c */ /* 0x000fe20000f24270 */
[----:B------:R-:W-:Y:S02]  /*3c20*/  BSSY B1, `(.L_x_118) ;  /* 0x0000005000017945 */ /* 0x000fe40003800000 */
[----:B------:R-:W-:-:S05]  /*3c30*/  FFMA R69, R69, R154, R12 ;  /* 0x0000009a45457223 */ /* 0x000fca000000000c */
[----:B------:R0:W-:Y:S05]  /*3c40*/  @P0 STG.E desc[UR36][R4.64+0x164], R69 ;  /* 0x0001644504000986 */ /* 0x0001ea000c101924 */
[----:B------:R-:W-:Y:S05]  /*3c50*/  @!P1 BRA `(.L_x_119) ;  /* 0x0000000000049947 */ /* 0x000fea0003800000 */
[----:B------:R0:W5:Y:S02]  /*3c60*/  LDG.E.LTC128B R152, desc[UR36][R8.64+0x160] ;  /* 0x0001602408987981 */ /* 0x000164000c1e1920 */
.L_x_119:
[----:B------:R-:W-:Y:S05]  /*3c70*/  BSYNC B1 ;  /* 0x0000000000017941 */ /* 0x000fea0003800000 */
.L_x_118:
        /* <DEDUP_REMOVED lines=8> */
.L_x_121:
[----:B------:R-:W-:Y:S05]  /*3d00*/  BSYNC B1 ;  /* 0x0000000000017941 */ /* 0x000fea0003800000 */
.L_x_120:
        /* <DEDUP_REMOVED lines=8> */
.L_x_123:
[----:B------:R-:W-:Y:S05]  /*3d90*/  BSYNC B1 ;  /* 0x0000000000017941 */ /* 0x000fea0003800000 */
.L_x_122:
[----:B0----5:R-:W-:Y:S01]  /*3da0*/  FMUL R13, R152, R155 ;  /* 0x0000009b980d7220 */ /* 0x021fe20000400000 */
[----:B------:R-:W-:Y:S01]  /*3db0*/  ISETP.GT.AND P2, PT, R0, RZ, P1 ;  /* 0x000000ff0000720c */ /* 0x000fe20000f44270 */
[----:B------:R-:W-:Y:S02]  /*3dc0*/  BSSY B1, `(.L_x_124) ;  /* 0x0000005000017945 */ /* 0x000fe40003800000 */
[----:B------:R-:W-:-:S05]  /*3dd0*/  FFMA R13, R72, R154, R13 ;  /* 0x0000009a480d7223 */ /* 0x000fca000000000d */
[----:B------:R0:W-:Y:S05]  /*3de0*/  @P3 STG.E desc[UR36][R4.64+0x180], R13 ;  /* 0x0001800d04003986 */ /* 0x0001ea000c101924 */
[----:B------:R-:W-:Y:S05]  /*3df0*/  @!P2 BRA `(.L_x_125) ;  /* 0x000000000004a947 */ /* 0x000fea0003800000 */
[----:B------:R0:W5:Y:S02]  /*3e00*/  LDG.E.LTC128B R152, desc[UR36][R6.64+0x184] ;  /* 0x0001842406987981 */ /* 0x000164000c1e1920 */
.L_x_125:
[----:B------:R-:W-:Y:S05]  /*3e10*/  BSYNC B1 ;  /* 0x0000000000017941 */ /* 0x000fea0003800000 */
.L_x_124:
[----:B-----5:R-:W-:Y:S01]  /*3e20*/  FMUL R12, R152, R155 ;  /* 0x0000009b980c7220 */ /* 0x020fe20000400000 */
[----:B------:R-:W-:Y:S01]  /*3e30*/  ISETP.GT.AND P0, PT, R0, 0x8, P0 ;  /* 0x000000080000780c */ /* 0x000fe20000704270 */
[----:B------:R-:W-:Y:S02]  /*3e40*/  BSSY B1, `(.L_x_126) ;  /* 0x0000005000017945 */ /* 0x000fe40003800000 */
[----:B------:R-:W-:-:S05]  /*3e50*/  FFMA R73, R73, R154, R12 ;  /* 0x0000009a49497223 */ /* 0x000fca000000000c */
[----:B------:R0:W-:Y:S05]  /*3e60*/  @P2 STG.E desc[UR36][R4.64+0x184], R73 ;  /* 0x0001844904002986 */ /* 0x0001ea000c101924 */
[----:B------:R-:W-:Y:S05]  /*3e70*/  @!P0 BRA `(.L_x_127) ;  /* 0x0000000000048947 */ /* 0x000fea0003800000 */
[----:B------:R0:W5:Y:S02]  /*3e80*/  LDG.E.LTC128B R152, desc[UR36][R8.64+0x180] ;  /* 0x0001802408987981 */ /* 0x000164000c1e1920 */
.L_x_127:
[----:B------:R-:W-:Y:S05]  /*3e90*/  BSYNC B1 ;  /* 0x0000000000017941 */ /* 0x000fea0003800000 */
.L_x_126:
        /* <DEDUP_REMOVED lines=8> */
.L_x_129:
[----:B------:R-:W-:Y:S05]  /*3f20*/  BSYNC B1 ;  /* 0x0000000000017941 */ /* 0x000fea0003800000 */
.L_x_128:
        /* <DEDUP_REMOVED lines=8> */
.L_x_131:
[----:B------:R-:W-:Y:S05]  /*3fb0*/  BSYNC B1 ;  /* 0x0000000000017941 */ /* 0x000fea0003800000 */
.L_x_130:
[----:B0----5:R-:W-:Y:S01]  /*3fc0*/  FMUL R13, R152, R155 ;  /* 0x0000009b980d7220 */ /* 0x021fe20000400000 */
[----:B------:R-:W-:Y:S01]  /*3fd0*/  ISETP.GT.AND P1, PT, R0, RZ, P0 ;  /* 0x000000ff0000720c */ /* 0x000fe20000724270 */
[----:B------:R-:W-:Y:S02]  /*3fe0*/  BSSY B1, `(.L_x_132) ;  /* 0x0000005000017945 */ /* 0x000fe40003800000 */
[----:B------:R-:W-:-:S05]  /*3ff0*/  FFMA R13, R76, R154, R13 ;  /* 0x0000009a4c0d7223 */ /* 0x000fca000000000d */
[----:B------:R0:W-:Y:S05]  /*4000*/  @P3 STG.E desc[UR36][R4.64+0x1a0], R13 ;  /* 0x0001a00d04003986 */ /* 0x0001ea000c101924 */
[----:B------:R-:W-:Y:S05]  /*4010*/  @!P1 BRA `(.L_x_133) ;  /* 0x0000000000049947 */ /* 0x000fea0003800000 */
[----:B------:R0:W5:Y:S02]  /*4020*/  LDG.E.LTC128B R152, desc[UR36][R6.64+0x1a4] ;  /* 0x0001a42406987981 */ /* 0x000164000c1e1920 */
.L_x_133:
[----:B------:R-:W-:Y:S05]  /*4030*/  BSYNC B1 ;  /* 0x0000000000017941 */ /* 0x000fea0003800000 */
.L_x_132:
[----:B-----5:R-:W-:Y:S01]  /*4040*/  FMUL R12, R152, R155 ;  /* 0x0000009b980c7220 */ /* 0x020fe20000400000 */
[----:B------:R-:W-:Y:S01]  /*4050*/  ISETP.GT.AND P2, PT, R0, 0x8, P2 ;  /* 0x000000080000780c */ /* 0x000fe20001744270 */
[----:B------:R-:W-:Y:S02]  /*4060*/  BSSY B1, `(.L_x_134) ;  /* 0x0000005000017945 */ /* 0x000fe40003800000 */
[----:B------:R-:W-:-:S05]  /*4070*/  FFMA R77, R77, R154, R12 ;  /* 0x0000009a4d4d7223 */ /* 0x000fca000000000c */
[----:B------:R0:W-:Y:S05]  /*4080*/  @P1 STG.E desc[UR36][R4.64+0x1a4], R77 ;  /* 0x0001a44d04001986 */ /* 0x0001ea000c101924 */
[----:B------:R-:W-:Y:S05]  /*4090*/  @!P2 BRA `(.L_x_135) ;  /* 0x000000000004a947 */ /* 0x000fea0003800000 */
[----:B------:R0:W5:Y:S02]  /*40a0*/  LDG.E.LTC128B R152, desc[UR36][R8.64+0x1a0] ;  /* 0x0001a02408987981 */ /* 0x000164000c1e1920 */
.L_x_135:
[----:B------:R-:W-:Y:S05]  /*40b0*/  BSYNC B1 ;  /* 0x0000000000017941 */ /* 0x000fea0003800000 */
.L_x_134:
        /* <DEDUP_REMOVED lines=8> */
.L_x_137:
[----:B------:R-:W-:Y:S05]  /*4140*/  BSYNC B1 ;  /* 0x0000000000017941 */ /* 0x000fea0003800000 */
.L_x_136:
        /* <DEDUP_REMOVED lines=8> */
.L_x_139:
[----:B------:R-:W-:Y:S05]  /*41d0*/  BSYNC B1 ;  /* 0x0000000000017941 */ /* 0x000fea0003800000 */
.L_x_138:
[----:B0----5:R-:W-:Y:S01]  /*41e0*/  FMUL R13, R152, R155 ;  /* 0x0000009b980d7220 */ /* 0x021fe20000400000 */
[----:B------:R-:W-:Y:S01]  /*41f0*/  ISETP.GT.AND P0, PT, R0, RZ, P2 ;  /* 0x000000ff0000720c */ /* 0x000fe20001704270 */
[----:B------:R-:W-:Y:S02]  /*4200*/  BSSY B1, `(.L_x_140) ;  /* 0x0000005000017945 */ /* 0x000fe40003800000 */
[----:B------:R-:W-:-:S05]  /*4210*/  FFMA R13, R80, R154, R13 ;  /* 0x0000009a500d7223 */ /* 0x000fca000000000d */
[----:B------:R0:W-:Y:S05]  /*4220*/  @P3 STG.E desc[UR36][R4.64+0x1c0], R13 ;  /* 0x0001c00d04003986 */ /* 0x0001ea000c101924 */
[----:B------:R-:W-:Y:S05]  /*4230*/  @!P0 BRA `(.L_x_141) ;  /* 0x0000000000048947 */ /* 0x000fea0003800000 */
[----:B------:R0:W5:Y:S02]  /*4240*/  LDG.E.LTC128B R152, desc[UR36][R6.64+0x1c4] ;  /* 0x0001c42406987981 */ /* 0x000164000c1e1920 */
.L_x_141:
[----:B------:R-:W-:Y:S05]  /*4250*/  BSYNC B1 ;  /* 0x0000000000017941 */ /* 0x000fea0003800000 */
.L_x_140:
[----:B-----5:R-:W-:Y:S01]  /*4260*/  FMUL R12, R152, R155 ;  /* 0x0000009b980c7220 */ /* 0x020fe20000400000 */
[----:B------:R-:W-:Y:S01]  /*4270*/  ISETP.GT.AND P1, PT, R0, 0x8, P1 ;  /* 0x000000080000780c */ /* 0x000fe20000f24270 */
[----:B------:R-:W-:Y:S02]  /*4280*/  BSSY B1, `(.L_x_142) ;  /* 0x0000005000017945 */ /* 0x000fe40003800000 */
[----:B------:R-:W-:-:S05]  /*4290*/  FFMA R81, R81, R154, R12 ;  /* 0x0000009a51517223 */ /* 0x000fca000000000c */
[----:B------:R0:W-:Y:S05]  /*42a0*/  @P0 STG.E desc[UR36][R4.64+0x1c4], R81 ;  /* 0x0001c45104000986 */ /* 0x0001ea000c101924 */
[----:B------:R-:W-:Y:S05]  /*42b0*/  @!P1 BRA `(.L_x_143) ;  /* 0x0000000000049947 */ /* 0x000fea0003800000 */
[----:B------:R0:W5:Y:S02]  /*42c0*/  LDG.E.LTC128B R152, desc[UR36][R8.64+0x1c0] ;  /* 0x0001c02408987981 */ /* 0x000164000c1e1920 */
.L_x_143:
[----:B------:R-:W-:Y:S05]  /*42d0*/  BSYNC B1 ;  /* 0x0000000000017941 */ /* 0x000fea0003800000 */
.L_x_142:
        /* <DEDUP_REMOVED lines=8> */
.L_x_145:
[----:B------:R-:W-:Y:S05]  /*4360*/  BSYNC B1 ;  /* 0x0000000000017941 */ /* 0x000fea0003800000 */
.L_x_144:
        /* <DEDUP_REMOVED lines=8> */
.L_x_147:
[----:B------:R-:W-:Y:S05]  /*43f0*/  BSYNC B1 ;  /* 0x0000000000017941 */ /* 0x000fea0003800000 */
.L_x_146:
[----:B0----5:R-:W-:Y:S01]  /*4400*/  FMUL R13, R152, R155 ;  /* 0x0000009b980d7220 */ /* 0x021fe20000400000 */
[----:B------:R-:W-:Y:S01]  /*4410*/  ISETP.GT.AND P2, PT, R0, RZ, P1 ;  /* 0x000000ff0000720c */ /* 0x000fe20000f44270 */
[----:B------:R-:W-:Y:S02]  /*4420*/  BSSY B1, `(.L_x_148) ;  /* 0x0000005000017945 */ /* 0x000fe40003800000 */
[----:B------:R-:W-:-:S05]  /*4430*/  FFMA R13, R84, R154, R13 ;  /* 0x0000009a540d7223 */ /* 0x000fca000000000d */
[----:B------:R0:W-:Y:S05]  /*4440*/  @P3 STG.E desc[UR36][R4.64+0x1e0], R13 ;  /* 0x0001e00d04003986 */ /* 0x0001ea000c101924 */
[----:B------:R-:W-:Y:S05]  /*4450*/  @!P2 BRA `(.L_x_149) ;  /* 0x000000000004a947 */ /* 0x000fea0003800000 */
[----:B------:R0:W5:Y:S02]  /*4460*/  LDG.E.LTC128B R152, desc[UR36][R6.64+0x1e4] ;  /* 0x0001e42406987981 */ /* 0x000164000c1e1920 */
.L_x_149:
[----:B------:R-:W-:Y:S05]  /*4470*/  BSYNC B1 ;  /* 0x0000000000017941 */ /* 0x000fea0003800000 */
.L_x_148:
[----:B-----5:R-:W-:Y:S01]  /*4480*/  FMUL R12, R152, R155 ;  /* 0x0000009b980c7220 */ /* 0x020fe20000400000 */
[----:B------:R-:W-:Y:S01]  /*4490*/  ISETP.GT.AND P0, PT, R0, 0x8, P0 ;  /* 0x000000080000780c */ /* 0x000fe20000704270 */
[----:B------:R-:W-:Y:S02]  /*44a0*/  BSSY B1, `(.L_x_150) ;  /* 0x0000005000017945 */ /* 0x000fe40003800000 */
[----:B------:R-:W-:-:S05]  /*44b0*/  FFMA R85, R85, R154, R12 ;  /* 0x0000009a55557223 */ /* 0x000fca000000000c */
[----:B------:R0:W-:Y:S05]  /*44c0*/  @P2 STG.E desc[UR36][R4.64+0x1e4], R85 ;  /* 0x0001e45504002986 */ /* 0x0001ea000c101924 */
[----:B------:R-:W-:Y:S05]  /*44d0*/  @!P0 BRA `(.L_x_151) ;  /* 0x0000000000048947 */ /* 0x000fea0003800000 */
[----:B------:R0:W5:Y:S02]  /*44e0*/  LDG.E.LTC128B R152, desc[UR36][R8.64+0x1e0] ;  /* 0x0001e02408987981 */ /* 0x000164000c1e1920 */
.L_x_151:
[----:B------:R-:W-:Y:S05]  /*44f0*/  BSYNC B1 ;  /* 0x0000000000017941 */ /* 0x000fea0003800000 */
.L_x_150:
        /* <DEDUP_REMOVED lines=8> */
.L_x_153:
[----:B------:R-:W-:Y:S05]  /*4580*/  BSYNC B1 ;  /* 0x0000000000017941 */ /* 0x000fea0003800000 */
.L_x_152:
        /* <DEDUP_REMOVED lines=8> */
.L_x_155:
[----:B------:R-:W-:Y:S05]  /*4610*/  BSYNC B1 ;  /* 0x0000000000017941 */ /* 0x000fea0003800000 */
.L_x_154:
[----:B0----5:R-:W-:Y:S01]  /*4620*/  FMUL R13, R152, R155 ;  /* 0x0000009b980d7220 */ /* 0x021fe20000400000 */
[----:B------:R-:W-:Y:S01]  /*4630*/  ISETP.GT.AND P1, PT, R0, RZ, P0 ;  /* 0x000000ff0000720c */ /* 0x000fe20000724270 */
[----:B------:R-:W-:Y:S02]  /*4640*/  BSSY B1, `(.L_x_156) ;  /* 0x0000005000017945 */ /* 0x000fe40003800000 */
[----:B------:R-:W-:-:S05]  /*4650*/  FFMA R13, R88, R154, R13 ;  /* 0x0000009a580d7223 */ /* 0x000fca000000000d */
[----:B------:R0:W-:Y:S05]  /*4660*/  @P3 STG.E desc[UR36][R4.64+0x200], R13 ;  /* 0x0002000d04003986 */ /* 0x0001ea000c101924 */
[----:B------:R-:W-:Y:S05]  /*4670*/  @!P1 BRA `(.L_x_157) ;  /* 0x0000000000049947 */ /* 0x000fea0003800000 */
[----:B------:R0:W5:Y:S02]  /*4680*/  LDG.E.LTC128B R152, desc[UR36][R6.64+0x204] ;  /* 0x0002042406987981 */ /* 0x000164000c1e1920 */
.L_x_157:
[----:B------:R-:W-:Y:S05]  /*4690*/  BSYNC B1 ;  /* 0x0000000000017941 */ /* 0x000fea0003800000 */
.L_x_156:
[----:B-----5:R-:W-:Y:S01]  /*46a0*/  FMUL R12, R152, R155 ;  /* 0x0000009b980c7220 */ /* 0x020fe20000400000 */
[----:B------:R-:W-:Y:S01]  /*46b0*/  ISETP.GT.AND P2, PT, R0, 0x8, P2 ;  /* 0x000000080000780c */ /* 0x000fe20001744270 */
[----:B------:R-:W-:Y:S02]  /*46c0*/  BSSY B1, `(.L_x_158) ;  /* 0x0000005000017945 */ /* 0x000fe40003800000 */
[----:B------:R-:W-:-:S05]  /*46d0*/  FFMA R89, R89, R154, R12 ;  /* 0x0000009a59597223 */ /* 0x000fca000000000c */
[----:B------:R0:W-:Y:S05]  /*46e0*/  @P1 STG.E desc[UR36][R4.64+0x204], R89 ;  /* 0x0002045904001986 */ /* 0x0001ea000c101924 */
[----:B------:R-:W-:Y:S05]  /*46f0*/  @!P2 BRA `(.L_x_159) ;  /* 0x000000000004a947 */ /* 0x000fea0003800000 */
[----:B------:R0:W5:Y:S02]  /*4700*/  LDG.E.LTC128B R152, desc[UR36][R8.64+0x200] ;  /* 0x0002002408987981 */ /* 0x000164000c1e1920 */
.L_x_159:
[----:B------:R-:W-:Y:S05]  /*4710*/  BSYNC B1 ;  /* 0x0000000000017941 */ /* 0x000fea0003800000 */
.L_x_158:
        /* <DEDUP_REMOVED lines=8> */
.L_x_161:
[----:B------:R-:W-:Y:S05]  /*47a0*/  BSYNC B1 ;  /* 0x0000000000017941 */ /* 0x000fea0003800000 */
.L_x_160:
        /* <DEDUP_REMOVED lines=8> */
.L_x_163:
[----:B------:R-:W-:Y:S05]  /*4830*/  BSYNC B1 ;  /* 0x0000000000017941 */ /* 0x000fea0003800000 */
.L_x_162:
[----:B0----5:R-:W-:Y:S01]  /*4840*/  FMUL R13, R152, R155 ;  /* 0x0000009b980d7220 */ /* 0x021fe20000400000 */
[----:B------:R-:W-:Y:S01]  /*4850*/  ISETP.GT.AND P0, PT, R0, RZ, P2 ;  /* 0x000000ff0000720c */ /* 0x000fe20001704270 */
[----:B------:R-:W-:Y:S02]  /*4860*/  BSSY B1, `(.L_x_164) ;  /* 0x0000005000017945 */ /* 0x000fe40003800000 */
[----:B------:R-:W-:-:S05]  /*4870*/  FFMA R13, R92, R154, R13 ;  /* 0x0000009a5c0d7223 */ /* 0x000fca000000000d */
[----:B------:R0:W-:Y:S05]  /*4880*/  @P3 STG.E desc[UR36][R4.64+0x220], R13 ;  /* 0x0002200d04003986 */ /* 0x0001ea000c101924 */
[----:B------:R-:W-:Y:S05]  /*4890*/  @!P0 BRA `(.L_x_165) ;  /* 0x0000000000048947 */ /* 0x000fea0003800000 */
[----:B------:R0:W5:Y:S02]  /*48a0*/  LDG.E.LTC128B R152, desc[UR36][R6.64+0x224] ;  /* 0x0002242406987981 */ /* 0x000164000c1e1920 */
.L_x_165:
[----:B------:R-:W-:Y:S05]  /*48b0*/  BSYNC B1 ;  /* 0x0000000000017941 */ /* 0x000fea0003800000 */
.L_x_164:
[----:B-----5:R-:W-:Y:S01]  /*48c0*/  FMUL R12, R152, R155 ;  /* 0x0000009b980c7220 */ /* 0x020fe20000400000 */
[----:B------:R-:W-:Y:S01]  /*48d0*/  ISETP.GT.AND P1, PT, R0, 0x8, P1 ;  /* 0x000000080000780c */ /* 0x000fe20000f24270 */
[----:B------:R-:W-:Y:S02]  /*48e0*/  BSSY B1, `(.L_x_166) ;  /* 0x0000005000017945 */ /* 0x000fe40003800000 */
[----:B------:R-:W-:-:S05]  /*48f0*/  FFMA R93, R93, R154, R12 ;  /* 0x0000009a5d5d7223 */ /* 0x000fca000000000c */
[----:B------:R0:W-:Y:S05]  /*4900*/  @P0 STG.E desc[UR36][R4.64+0x224], R93 ;  /* 0x0002245d04000986 */ /* 0x0001ea000c101924 */
[----:B------:R-:W-:Y:S05]  /*4910*/  @!P1 BRA `(.L_x_167) ;  /* 0x0000000000049947 */ /* 0x000fea0003800000 */
[----:B------:R0:W5:Y:S02]  /*4920*/  LDG.E.LTC128B R152, desc[UR36][R8.64+0x220] ;  /* 0x0002202408987981 */ /* 0x000164000c1e1920 */
.L_x_167:
[----:B------:R-:W-:Y:S05]  /*4930*/  BSYNC B1 ;  /* 0x0000000000017941 */ /* 0x000fea0003800000 */
.L_x_166:
        /* <DEDUP_REMOVED lines=8> */
.L_x_169:
[----:B------:R-:W-:Y:S05]  /*49c0*/  BSYNC B1 ;  /* 0x0000000000017941 */ /* 0x000fea0003800000 */
.L_x_168:
        /* <DEDUP_REMOVED lines=8> */
.L_x_171:
[----:B------:R-:W-:Y:S05]  /*4a50*/  BSYNC B1 ;  /* 0x0000000000017941 */ /* 0x000fea0003800000 */
.L_x_170:
[----:B0----5:R-:W-:Y:S01]  /*4a60*/  FMUL R13, R152, R155 ;  /* 0x0000009b980d7220 */ /* 0x021fe20000400000 */
[----:B------:R-:W-:Y:S01]  /*4a70*/  ISETP.GT.AND P2, PT, R0, RZ, P1 ;  /* 0x000000ff0000720c */ /* 0x000fe20000f44270 */
[----:B------:R-:W-:Y:S02]  /*4a80*/  BSSY B1, `(.L_x_172) ;  /* 0x0000005000017945 */ /* 0x000fe40003800000 */
[----:B------:R-:W-:-:S05]  /*4a90*/  FFMA R13, R96, R154, R13 ;  /* 0x0000009a600d7223 */ /* 0x000fca000000000d */
[----:B------:R0:W-:Y:S05]  /*4aa0*/  @P3 STG.E desc[UR36][R4.64+0x240], R13 ;  /* 0x0002400d04003986 */ /* 0x0001ea000c101924 */
[----:B------:R-:W-:Y:S05]  /*4ab0*/  @!P2 BRA `(.L_x_173) ;  /* 0x000000000004a947 */ /* 0x000fea0003800000 */
[----:B------:R0:W5:Y:S02]  /*4ac0*/  LDG.E.LTC128B R152, desc[UR36][R6.64+0x244] ;  /* 0x0002442406987981 */ /* 0x000164000c1e1920 */
.L_x_173:
[----:B------:R-:W-:Y:S05]  /*4ad0*/  BSYNC B1 ;  /* 0x0000000000017941 */ /* 0x000fea0003800000 */
.L_x_172:
[----:B-----5:R-:W-:Y:S01]  /*4ae0*/  FMUL R12, R152, R155 ;  /* 0x0000009b980c7220 */ /* 0x020fe20000400000 */
[----:B------:R-:W-:Y:S01]  /*4af0*/  ISETP.GT.AND P0, PT, R0, 0x8, P0 ;  /* 0x000000080000780c */ /* 0x000fe20000704270 */
[----:B------:R-:W-:Y:S02]  /*4b00*/  BSSY B1, `(.L_x_174) ;  /* 0x0000005000017945 */ /* 0x000fe40003800000 */
[----:B------:R-:W-:-:S05]  /*4b10*/  FFMA R97, R97, R154, R12 ;  /* 0x0000009a61617223 */ /* 0x000fca000000000c */
[----:B------:R0:W-:Y:S05]  /*4b20*/  @P2 STG.E desc[UR36][R4.64+0x244], R97 ;  /* 0x0002446104002986 */ /* 0x0001ea000c101924 */
[----:B------:R-:W-:Y:S05]  /*4b30*/  @!P0 BRA `(.L_x_175) ;  /* 0x0000000000048947 */ /* 0x000fea0003800000 */
[----:B------:R0:W5:Y:S02]  /*4b40*/  LDG.E.LTC128B R152, desc[UR36][R8.64+0x240] ;  /* 0x0002402408987981 */ /* 0x000164000c1e1920 */
.L_x_175:
[----:B------:R-:W-:Y:S05]  /*4b50*/  BSYNC B1 ;  /* 0x0000000000017941 */ /* 0x000fea0003800000 */
.L_x_174:
        /* <DEDUP_REMOVED lines=8> */
.L_x_177:
[----:B------:R-:W-:Y:S05]  /*4be0*/  BSYNC B1 ;  /* 0x0000000000017941 */ /* 0x000fea0003800000 */
.L_x_176:
        /* <DEDUP_REMOVED lines=8> */
.L_x_179:
[----:B------:R-:W-:Y:S05]  /*4c70*/  BSYNC B1 ;  /* 0x0000000000017941 */ /* 0x000fea0003800000 */
.L_x_178:
[----:B0----5:R-:W-:Y:S01]  /*4c80*/  FMUL R13, R152, R155 ;  /* 0x0000009b980d7220 */ /* 0x021fe20000400000 */
[----:B------:R-:W-:Y:S01]  /*4c90*/  ISETP.GT.AND P1, PT, R0, RZ, P0 ;  /* 0x000000ff0000720c */ /* 0x000fe20000724270 */
[----:B------:R-:W-:Y:S02]  /*4ca0*/  BSSY B1, `(.L_x_180) ;  /* 0x0000005000017945 */ /* 0x000fe40003800000 */
[----:B------:R-:W-:-:S05]  /*4cb0*/  FFMA R13, R100, R154, R13 ;  /* 0x0000009a640d7223 */ /* 0x000fca000000000d */
[----:B------:R0:W-:Y:S05]  /*4cc0*/  @P3 STG.E desc[UR36][R4.64+0x260], R13 ;  /* 0x0002600d04003986 */ /* 0x0001ea000c101924 */
[----:B------:R-:W-:Y:S05]  /*4cd0*/  @!P1 BRA `(.L_x_181) ;  /* 0x0000000000049947 */ /* 0x000fea0003800000 */
[----:B------:R0:W5:Y:S02]  /*4ce0*/  LDG.E.LTC128B R152, desc[UR36][R6.64+0x264] ;  /* 0x0002642406987981 */ /* 0x000164000c1e1920 */
.L_x_181:
[----:B------:R-:W-:Y:S05]  /*4cf0*/  BSYNC B1 ;  /* 0x0000000000017941 */ /* 0x000fea0003800000 */
.L_x_180:
[----:B-----5:R-:W-:Y:S01]  /*4d00*/  FMUL R12, R152, R155 ;  /* 0x0000009b980c7220 */ /* 0x020fe20000400000 */
[----:B------:R-:W-:Y:S01]  /*4d10*/  ISETP.GT.AND P2, PT, R0, 0x8, P2 ;  /* 0x000000080000780c */ /* 0x000fe20001744270 */
[----:B------:R-:W-:Y:S02]  /*4d20*/  BSSY B1, `(.L_x_182) ;  /* 0x0000005000017945 */ /* 0x000fe40003800000 */
[----:B------:R-:W-:-:S05]  /*4d30*/  FFMA R101, R101, R154, R12 ;  /* 0x0000009a65657223 */ /* 0x000fca000000000c */
[----:B------:R0:W-:Y:S05]  /*4d40*/  @P1 STG.E desc[UR36][R4.64+0x264], R101 ;  /* 0x0002646504001986 */ /* 0x0001ea000c101924 */
[----:B------:R-:W-:Y:S05]  /*4d50*/  @!P2 BRA `(.L_x_183) ;  /* 0x000000000004a947 */ /* 0x000fea0003800000 */
[----:B------:R0:W5:Y:S02]  /*4d60*/  LDG.E.LTC128B R152, desc[UR36][R8.64+0x260] ;  /* 0x0002602408987981 */ /* 0x000164000c1e1920 */
.L_x_183:
[----:B------:R-:W-:Y:S05]  /*4d70*/  BSYNC B1 ;  /* 0x0000000000017941 */ /* 0x000fea0003800000 */
.L_x_182:
        /* <DEDUP_REMOVED lines=8> */
.L_x_185:
[----:B------:R-:W-:Y:S05]  /*4e00*/  BSYNC B1 ;  /* 0x0000000000017941 */ /* 0x000fea0003800000 */
.L_x_184:
        /* <DEDUP_REMOVED lines=8> */
.L_x_187:
[----:B------:R-:W-:Y:S05]  /*4e90*/  BSYNC B1 ;  /* 0x0000000000017941 */ /* 0x000fea0003800000 */
.L_x_186:
[----:B0----5:R-:W-:Y:S01]  /*4ea0*/  FMUL R13, R152, R155 ;  /* 0x0000009b980d7220 */ /* 0x021fe20000400000 */
[----:B------:R-:W-:Y:S01]  /*4eb0*/  ISETP.GT.AND P0, PT, R0, RZ, P2 ;  /* 0x000000ff0000720c */ /* 0x000fe20001704270 */
[----:B------:R-:W-:Y:S02]  /*4ec0*/  BSSY B1, `(.L_x_188) ;  /* 0x0000005000017945 */ /* 0x000fe40003800000 */
[----:B------:R-:W-:-:S05]  /*4ed0*/  FFMA R13, R104, R154, R13 ;  /* 0x0000009a680d7223 */ /* 0x000fca000000000d */
[----:B------:R0:W-:Y:S05]  /*4ee0*/  @P3 STG.E desc[UR36][R4.64+0x280], R13 ;  /* 0x0002800d04003986 */ /* 0x0001ea000c101924 */
[----:B------:R-:W-:Y:S05]  /*4ef0*/  @!P0 BRA `(.L_x_189) ;  /* 0x0000000000048947 */ /* 0x000fea0003800000 */
[----:B------:R0:W5:Y:S02]  /*4f00*/  LDG.E.LTC128B R152, desc[UR36][R6.64+0x284] ;  /* 0x0002842406987981 */ /* 0x000164000c1e1920 */
.L_x_189:
[----:B------:R-:W-:Y:S05]  /*4f10*/  BSYNC B1 ;  /* 0x0000000000017941 */ /* 0x000fea0003800000 */
.L_x_188:
[----:B-----5:R-:W-:Y:S01]  /*4f20*/  FMUL R12, R152, R155 ;  /* 0x0000009b980c7220 */ /* 0x020fe20000400000 */
[----:B------:R-:W-:Y:S01]  /*4f30*/  ISETP.GT.AND P1, PT, R0, 0x8, P1 ;  /* 0x000000080000780c */ /* 0x000fe20000f24270 */
[----:B------:R-:W-:Y:S02]  /*4f40*/  BSSY B1, `(.L_x_190) ;  /* 0x0000005000017945 */ /* 0x000fe40003800000 */
[----:B------:R-:W-:-:S05]  /*4f50*/  FFMA R105, R105, R154, R12 ;  /* 0x0000009a69697223 */ /* 0x000fca000000000c */
[----:B------:R0:W-:Y:S05]  /*4f60*/  @P0 STG.E desc[UR36][R4.64+0x284], R105 ;  /* 0x0002846904000986 */ /* 0x0001ea000c101924 */
[----:B------:R-:W-:Y:S05]  /*4f70*/  @!P1 BRA `(.L_x_191) ;  /* 0x0000000000049947 */ /* 0x000fea0003800000 */
[----:B------:R0:W5:Y:S02]  /*4f80*/  LDG.E.LTC128B R152, desc[UR36][R8.64+0x280] ;  /* 0x0002802408987981 */ /* 0x000164000c1e1920 */
.L_x_191:
[----:B------:R-:W-:Y:S05]  /*4f90*/  BSYNC B1 ;  /* 0x0000000000017941 */ /* 0x000fea0003800000 */
.L_x_190:
        /* <DEDUP_REMOVED lines=8> */
.L_x_193:
[----:B------:R-:W-:Y:S05]  /*5020*/  BSYNC B1 ;  /* 0x0000000000017941 */ /* 0x000fea0003800000 */
.L_x_192:
        /* <DEDUP_REMOVED lines=8> */
.L_x_195:
[----:B------:R-:W-:Y:S05]  /*50b0*/  BSYNC B1 ;  /* 0x0000000000017941 */ /* 0x000fea0003800000 */
.L_x_194:
[----:B0----5:R-:W-:Y:S01]  /*50c0*/  FMUL R13, R152, R155 ;  /* 0x0000009b980d7220 */ /* 0x021fe20000400000 */
[----:B------:R-:W-:Y:S01]  /*50d0*/  ISETP.GT.AND P2, PT, R0, RZ, P1 ;  /* 0x000000ff0000720c */ /* 0x000fe20000f44270 */
[----:B------:R-:W-:Y:S02]  /*50e0*/  BSSY B1, `(.L_x_196) ;  /* 0x0000005000017945 */ /* 0x000fe40003800000 */
[----:B------:R-:W-:-:S05]  /*50f0*/  FFMA R13, R108, R154, R13 ;  /* 0x0000009a6c0d7223 */ /* 0x000fca000000000d */
[----:B------:R0:W-:Y:S05]  /*5100*/  @P3 STG.E desc[UR36][R4.64+0x2a0], R13 ;  /* 0x0002a00d04003986 */ /* 0x0001ea000c101924 */
[----:B------:R-:W-:Y:S05]  /*5110*/  @!P2 BRA `(.L_x_197) ;  /* 0x000000000004a947 */ /* 0x000fea0003800000 */
[----:B------:R0:W5:Y:S02]  /*5120*/  LDG.E.LTC128B R152, desc[UR36][R6.64+0x2a4] ;  /* 0x0002a42406987981 */ /* 0x000164000c1e1920 */
.L_x_197:
[----:B------:R-:W-:Y:S05]  /*5130*/  BSYNC B1 ;  /* 0x0000000000017941 */ /* 0x000fea0003800000 */
.L_x_196:
[----:B-----5:R-:W-:Y:S01]  /*5140*/  FMUL R12, R152, R155 ;  /* 0x0000009b980c7220 */ /* 0x020fe20000400000 */
[----:B------:R-:W-:Y:S01]  /*5150*/  ISETP.GT.AND P0, PT, R0, 0x8, P0 ;  /* 0x000000080000780c */ /* 0x000fe20000704270 */
[----:B------:R-:W-:Y:S02]  /*5160*/  BSSY B1, `(.L_x_198) ;  /* 0x0000005000017945 */ /* 0x000fe40003800000 */
[----:B------:R-:W-:-:S05]  /*5170*/  FFMA R109, R109, R154, R12 ;  /* 0x0000009a6d6d7223 */ /* 0x000fca000000000c */
[----:B------:R0:W-:Y:S05]  /*5180*/  @P2 STG.E desc[UR36][R4.64+0x2a4], R109 ;  /* 0x0002a46d04002986 */ /* 0x0001ea000c101924 */
[----:B------:R-:W-:Y:S05]  /*5190*/  @!P0 BRA `(.L_x_199) ;  /* 0x0000000000048947 */ /* 0x000fea0003800000 */
[----:B------:R0:W5:Y:S02]  /*51a0*/  LDG.E.LTC128B R152, desc[UR36][R8.64+0x2a0] ;  /* 0x0002a02408987981 */ /* 0x000164000c1e1920 */
.L_x_199:
[----:B------:R-:W-:Y:S05]  /*51b0*/  BSYNC B1 ;  /* 0x0000000000017941 */ /* 0x000fea0003800000 */
.L_x_198:
        /* <DEDUP_REMOVED lines=8> */
.L_x_201:
[----:B------:R-:W-:Y:S05]  /*5240*/  BSYNC B1 ;  /* 0x0000000000017941 */ /* 0x000fea0003800000 */
.L_x_200:
        /* <DEDUP_REMOVED lines=8> */
.L_x_203:
[----:B------:R-:W-:Y:S05]  /*52d0*/  BSYNC B1 ;  /* 0x0000000000017941 */ /* 0x000fea0003800000 */
.L_x_202:
[----:B0----5:R-:W-:Y:S01]  /*52e0*/  FMUL R13, R152, R155 ;  /* 0x0000009b980d7220 */ /* 0x021fe20000400000 */
[----:B------:R-:W-:Y:S01]  /*52f0*/  ISETP.GT.AND P1, PT, R0, RZ, P0 ;  /* 0x000000ff0000720c */ /* 0x000fe20000724270 */
[----:B------:R-:W-:Y:S02]  /*5300*/  BSSY B1, `(.L_x_204) ;  /* 0x0000005000017945 */ /* 0x000fe40003800000 */
[----:B------:R-:W-:-:S05]  /*5310*/  FFMA R13, R112, R154, R13 ;  /* 0x0000009a700d7223 */ /* 0x000fca000000000d */
[----:B------:R0:W-:Y:S05]  /*5320*/  @P3 STG.E desc[UR36][R4.64+0x2c0], R13 ;  /* 0x0002c00d04003986 */ /* 0x0001ea000c101924 */
[----:B------:R-:W-:Y:S05]  /*5330*/  @!P1 BRA `(.L_x_205) ;  /* 0x0000000000049947 */ /* 0x000fea0003800000 */
[----:B------:R0:W5:Y:S02]  /*5340*/  LDG.E.LTC128B R152, desc[UR36][R6.64+0x2c4] ;  /* 0x0002c42406987981 */ /* 0x000164000c1e1920 */
.L_x_205:
[----:B------:R-:W-:Y:S05]  /*5350*/  BSYNC B1 ;  /* 0x0000000000017941 */ /* 0x000fea0003800000 */
.L_x_204:
[----:B-----5:R-:W-:Y:S01]  /*5360*/  FMUL R12, R152, R155 ;  /* 0x0000009b980c7220 */ /* 0x020fe20000400000 */
[----:B------:R-:W-:Y:S01]  /*5370*/  ISETP.GT.AND P2, PT, R0, 0x8, P2 ;  /* 0x000000080000780c */ /* 0x000fe20001744270 */
[----:B------:R-:W-:Y:S02]  /*5380*/  BSSY B1, `(.L_x_206) ;  /* 0x0000005000017945 */ /* 0x000fe40003800000 */
[----:B------:R-:W-:-:S05]  /*5390*/  FFMA R113, R113, R154, R12 ;  /* 0x0000009a71717223 */ /* 0x000fca000000000c */
[----:B------:R0:W-:Y:S05]  /*53a0*/  @P1 STG.E desc[UR36][R4.64+0x2c4], R113 ;  /* 0x0002c47104001986 */ /* 0x0001ea000c101924 */
[----:B------:R-:W-:Y:S05]  /*53b0*/  @!P2 BRA `(.L_x_207) ;  /* 0x000000000004a947 */ /* 0x000fea0003800000 */
[----:B------:R0:W5:Y:S02]  /*53c0*/  LDG.E.LTC128B R152, desc[UR36][R8.64+0x2c0] ;  /* 0x0002c02408987981 */ /* 0x000164000c1e1920 */
.L_x_207:
[----:B------:R-:W-:Y:S05]  /*53d0*/  BSYNC B1 ;  /* 0x0000000000017941 */ /* 0x000fea0003800000 */
.L_x_206:
        /* <DEDUP_REMOVED lines=8> */
.L_x_209:
[----:B------:R-:W-:Y:S05]  /*5460*/  BSYNC B1 ;  /* 0x0000000000017941 */ /* 0x000fea0003800000 */
.L_x_208:
        /* <DEDUP_REMOVED lines=8> */
.L_x_211:
[----:B------:R-:W-:Y:S05]  /*54f0*/  BSYNC B1 ;  /* 0x0000000000017941 */ /* 0x000fea0003800000 */
.L_x_210:
[----:B0----5:R-:W-:Y:S01]  /*5500*/  FMUL R13, R152, R155 ;  /* 0x0000009b980d7220 */ /* 0x021fe20000400000 */
[----:B------:R-:W-:Y:S01]  /*5510*/  ISETP.GT.AND P0, PT, R0, RZ, P2 ;  /* 0x000000ff0000720c */ /* 0x000fe20001704270 */
[----:B------:R-:W-:Y:S02]  /*5520*/  BSSY B1, `(.L_x_212) ;  /* 0x0000005000017945 */ /* 0x000fe40003800000 */
[----:B------:R-:W-:-:S05]  /*5530*/  FFMA R13, R116, R154, R13 ;  /* 0x0000009a740d7223 */ /* 0x000fca000000000d */
[----:B------:R0:W-:Y:S05]  /*5540*/  @P3 STG.E desc[UR36][R4.64+0x2e0], R13 ;  /* 0x0002e00d04003986 */ /* 0x0001ea000c101924 */
[----:B------:R-:W-:Y:S05]  /*5550*/  @!P0 BRA `(.L_x_213) ;  /* 0x0000000000048947 */ /* 0x000fea0003800000 */
[----:B------:R0:W5:Y:S02]  /*5560*/  LDG.E.LTC128B R152, desc[UR36][R6.64+0x2e4] ;  /* 0x0002e42406987981 */ /* 0x000164000c1e1920 */
.L_x_213:
[----:B------:R-:W-:Y:S05]  /*5570*/  BSYNC B1 ;  /* 0x0000000000017941 */ /* 0x000fea0003800000 */
.L_x_212:
[----:B-----5:R-:W-:Y:S01]  /*5580*/  FMUL R12, R152, R155 ;  /* 0x0000009b980c7220 */ /* 0x020fe20000400000 */
[----:B------:R-:W-:Y:S01]  /*5590*/  ISETP.GT.AND P1, PT, R0, 0x8, P1 ;  /* 0x000000080000780c */ /* 0x000fe20000f24270 */
[----:B------:R-:W-:Y:S02]  /*55a0*/  BSSY B1, `(.L_x_214) ;  /* 0x0000005000017945 */ /* 0x000fe40003800000 */
[----:B------:R-:W-:-:S05]  /*55b0*/  FFMA R117, R117, R154, R12 ;  /* 0x0000009a75757223 */ /* 0x000fca000000000c */
[----:B------:R0:W-:Y:S05]  /*55c0*/  @P0 STG.E desc[UR36][R4.64+0x2e4], R117 ;  /* 0x0002e47504000986 */ /* 0x0001ea000c101924 */
[----:B------:R-:W-:Y:S05]  /*55d0*/  @!P1 BRA `(.L_x_215) ;  /* 0x0000000000049947 */ /* 0x000fea0003800000 */
[----:B------:R0:W5:Y:S02]  /*55e0*/  LDG.E.LTC128B R152, desc[UR36][R8.64+0x2e0] ;  /* 0x0002e02408987981 */ /* 0x000164000c1e1920 */
.L_x_215:
[----:B------:R-:W-:Y:S05]  /*55f0*/  BSYNC B1 ;  /* 0x0000000000017941 */ /* 0x000fea0003800000 */
.L_x_214:
        /* <DEDUP_REMOVED lines=8> */
.L_x_217:
[----:B------:R-:W-:Y:S05]  /*5680*/  BSYNC B1 ;  /* 0x0000000000017941 */ /* 0x000fea0003800000 */
.L_x_216:
        /* <DEDUP_REMOVED lines=8> */
.L_x_219:
[----:B------:R-:W-:Y:S05]  /*5710*/  BSYNC B1 ;  /* 0x0000000000017941 */ /* 0x000fea0003800000 */
.L_x_218:
[----:B0----5:R-:W-:Y:S01]  /*5720*/  FMUL R13, R152, R155 ;  /* 0x0000009b980d7220 */ /* 0x021fe20000400000 */
[----:B------:R-:W-:Y:S01]  /*5730*/  ISETP.GT.AND P2, PT, R0, RZ, P1 ;  /* 0x000000ff0000720c */ /* 0x000fe20000f44270 */
[----:B------:R-:W-:Y:S02]  /*5740*/  BSSY B1, `(.L_x_220) ;  /* 0x0000005000017945 */ /* 0x000fe40003800000 */
[----:B------:R-:W-:-:S05]  /*5750*/  FFMA R13, R120, R154, R13 ;  /* 0x0000009a780d7223 */ /* 0x000fca000000000d */
[----:B------:R0:W-:Y:S05]  /*5760*/  @P3 STG.E desc[UR36][R4.64+0x300], R13 ;  /* 0x0003000d04003986 */ /* 0x0001ea000c101924 */
[----:B------:R-:W-:Y:S05]  /*5770*/  @!P2 BRA `(.L_x_221) ;  /* 0x000000000004a947 */ /* 0x000fea0003800000 */
[----:B------:R0:W5:Y:S02]  /*5780*/  LDG.E.LTC128B R152, desc[UR36][R6.64+0x304] ;  /* 0x0003042406987981 */ /* 0x000164000c1e1920 */
.L_x_221:
[----:B------:R-:W-:Y:S05]  /*5790*/  BSYNC B1 ;  /* 0x0000000000017941 */ /* 0x000fea0003800000 */
.L_x_220:
[----:B-----5:R-:W-:Y:S01]  /*57a0*/  FMUL R12, R152, R155 ;  /* 0x0000009b980c7220 */ /* 0x020fe20000400000 */
[----:B------:R-:W-:Y:S01]  /*57b0*/  ISETP.GT.AND P0, PT, R0, 0x8, P0 ;  /* 0x000000080000780c */ /* 0x000fe20000704270 */
[----:B------:R-:W-:Y:S02]  /*57c0*/  BSSY B1, `(.L_x_222) ;  /* 0x0000005000017945 */ /* 0x000fe40003800000 */
[----:B------:R-:W-:-:S05]  /*57d0*/  FFMA R121, R121, R154, R12 ;  /* 0x0000009a79797223 */ /* 0x000fca000000000c */
[----:B------:R0:W-:Y:S05]  /*57e0*/  @P2 STG.E desc[UR36][R4.64+0x304], R121 ;  /* 0x0003047904002986 */ /* 0x0001ea000c101924 */
[----:B------:R-:W-:Y:S05]  /*57f0*/  @!P0 BRA `(.L_x_223) ;  /* 0x0000000000048947 */ /* 0x000fea0003800000 */
[----:B------:R0:W5:Y:S02]  /*5800*/  LDG.E.LTC128B R152, desc[UR36][R8.64+0x300] ;  /* 0x0003002408987981 */ /* 0x000164000c1e1920 */
.L_x_223:
[----:B------:R-:W-:Y:S05]  /*5810*/  BSYNC B1 ;  /* 0x0000000000017941 */ /* 0x000fea0003800000 */
.L_x_222:
        /* <DEDUP_REMOVED lines=8> */
.L_x_225:
[----:B------:R-:W-:Y:S05]  /*58a0*/  BSYNC B1 ;  /* 0x0000000000017941 */ /* 0x000fea0003800000 */
.L_x_224:
        /* <DEDUP_REMOVED lines=8> */
.L_x_227:
[----:B------:R-:W-:Y:S05]  /*5930*/  BSYNC B1 ;  /* 0x0000000000017941 */ /* 0x000fea0003800000 */
.L_x_226:
[----:B0----5:R-:W-:Y:S01]  /*5940*/  FMUL R13, R152, R155 ;  /* 0x0000009b980d7220 */ /* 0x021fe20000400000 */
[----:B------:R-:W-:Y:S01]  /*5950*/  ISETP.GT.AND P1, PT, R0, RZ, P0 ;  /* 0x000000ff0000720c */ /* 0x000fe20000724270 */
[----:B------:R-:W-:Y:S02]  /*5960*/  BSSY B1, `(.L_x_228) ;  /* 0x0000005000017945 */ /* 0x000fe40003800000 */
[----:B------:R-:W-:-:S05]  /*5970*/  FFMA R13, R124, R154, R13 ;  /* 0x0000009a7c0d7223 */ /* 0x000fca000000000d */
[----:B------:R0:W-:Y:S05]  /*5980*/  @P3 STG.E desc[UR36][R4.64+0x320], R13 ;  /* 0x0003200d04003986 */ /* 0x0001ea000c101924 */
[----:B------:R-:W-:Y:S05]  /*5990*/  @!P1 BRA `(.L_x_229) ;  /* 0x0000000000049947 */ /* 0x000fea0003800000 */
[----:B------:R0:W5:Y:S02]  /*59a0*/  LDG.E.LTC128B R152, desc[UR36][R6.64+0x324] ;  /* 0x0003242406987981 */ /* 0x000164000c1e1920 */
.L_x_229:
[----:B------:R-:W-:Y:S05]  /*59b0*/  BSYNC B1 ;  /* 0x0000000000017941 */ /* 0x000fea0003800000 */
.L_x_228:
[----:B-----5:R-:W-:Y:S01]  /*59c0*/  FMUL R12, R152, R155 ;  /* 0x0000009b980c7220 */ /* 0x020fe20000400000 */
[----:B------:R-:W-:Y:S01]  /*59d0*/  ISETP.GT.AND P2, PT, R0, 0x8, P2 ;  /* 0x000000080000780c */ /* 0x000fe20001744270 */
[----:B------:R-:W-:Y:S02]  /*59e0*/  BSSY B1, `(.L_x_230) ;  /* 0x0000005000017945 */ /* 0x000fe40003800000 */
[----:B------:R-:W-:-:S05]  /*59f0*/  FFMA R125, R125, R154, R12 ;  /* 0x0000009a7d7d7223 */ /* 0x000fca000000000c */
[----:B------:R0:W-:Y:S05]  /*5a00*/  @P1 STG.E desc[UR36][R4.64+0x324], R125 ;  /* 0x0003247d04001986 */ /* 0x0001ea000c101924 */
[----:B------:R-:W-:Y:S05]  /*5a10*/  @!P2 BRA `(.L_x_231) ;  /* 0x000000000004a947 */ /* 0x000fea0003800000 */
[----:B------:R0:W5:Y:S02]  /*5a20*/  LDG.E.LTC128B R152, desc[UR36][R8.64+0x320] ;  /* 0x0003202408987981 */ /* 0x000164000c1e1920 */
.L_x_231:
[----:B------:R-:W-:Y:S05]  /*5a30*/  BSYNC B1 ;  /* 0x0000000000017941 */ /* 0x000fea0003800000 */
.L_x_230:
        /* <DEDUP_REMOVED lines=8> */
.L_x_233:
[----:B------:R-:W-:Y:S05]  /*5ac0*/  BSYNC B1 ;  /* 0x0000000000017941 */ /* 0x000fea0003800000 */
.L_x_232:
        /* <DEDUP_REMOVED lines=8> */
.L_x_235:
[----:B------:R-:W-:Y:S05]  /*5b50*/  BSYNC B1 ;  /* 0x0000000000017941 */ /* 0x000fea0003800000 */
.L_x_234:
[----:B0----5:R-:W-:Y:S01]  /*5b60*/  FMUL R13, R152, R155 ;  /* 0x0000009b980d7220 */ /* 0x021fe20000400000 */
[----:B------:R-:W-:Y:S01]  /*5b70*/  ISETP.GT.AND P0, PT, R0, RZ, P2 ;  /* 0x000000ff0000720c */ /* 0x000fe20001704270 */
[----:B------:R-:W-:Y:S02]  /*5b80*/  BSSY B1, `(.L_x_236) ;  /* 0x0000005000017945 */ /* 0x000fe40003800000 */
[----:B------:R-:W-:-:S05]  /*5b90*/  FFMA R13, R128, R154, R13 ;  /* 0x0000009a800d7223 */ /* 0x000fca000000000d */
[----:B------:R0:W-:Y:S05]  /*5ba0*/  @P3 STG.E desc[UR36][R4.64+0x340], R13 ;  /* 0x0003400d04003986 */ /* 0x0001ea000c101924 */
[----:B------:R-:W-:Y:S05]  /*5bb0*/  @!P0 BRA `(.L_x_237) ;  /* 0x0000000000048947 */ /* 0x000fea0003800000 */
[----:B------:R0:W5:Y:S02]  /*5bc0*/  LDG.E.LTC128B R152, desc[UR36][R6.64+0x344] ;  /* 0x0003442406987981 */ /* 0x000164000c1e1920 */
.L_x_237:
[----:B------:R-:W-:Y:S05]  /*5bd0*/  BSYNC B1 ;  /* 0x0000000000017941 */ /* 0x000fea0003800000 */
.L_x_236:
[----:B-----5:R-:W-:Y:S01]  /*5be0*/  FMUL R12, R152, R155 ;  /* 0x0000009b980c7220 */ /* 0x020fe20000400000 */
[----:B------:R-:W-:Y:S01]  /*5bf0*/  ISETP.GT.AND P1, PT, R0, 0x8, P1 ;  /* 0x000000080000780c */ /* 0x000fe20000f24270 */
[----:B------:R-:W-:Y:S02]  /*5c00*/  BSSY B1, `(.L_x_238) ;  /* 0x0000005000017945 */ /* 0x000fe40003800000 */
[----:B------:R-:W-:-:S05]  /*5c10*/  FFMA R129, R129, R154, R12 ;  /* 0x0000009a81817223 */ /* 0x000fca000000000c */
[----:B------:R0:W-:Y:S05]  /*5c20*/  @P0 STG.E desc[UR36][R4.64+0x344], R129 ;  /* 0x0003448104000986 */ /* 0x0001ea000c101924 */
[----:B------:R-:W-:Y:S05]  /*5c30*/  @!P1 BRA `(.L_x_239) ;  /* 0x0000000000049947 */ /* 0x000fea0003800000 */
[----:B------:R0:W5:Y:S02]  /*5c40*/  LDG.E.LTC128B R152, desc[UR36][R8.64+0x340] ;  /* 0x0003402408987981 */ /* 0x000164000c1e1920 */
.L_x_239:
[----:B------:R-:W-:Y:S05]  /*5c50*/  BSYNC B1 ;  /* 0x0000000000017941 */ /* 0x000fea0003800000 */
.L_x_238:
        /* <DEDUP_REMOVED lines=8> */
.L_x_241:
[----:B------:R-:W-:Y:S05]  /*5ce0*/  BSYNC B1 ;  /* 0x0000000000017941 */ /* 0x000fea0003800000 */
.L_x_240:
        /* <DEDUP_REMOVED lines=8> */
.L_x_243:
[----:B------:R-:W-:Y:S05]  /*5d70*/  BSYNC B1 ;  /* 0x0000000000017941 */ /* 0x000fea0003800000 */
.L_x_242:
[----:B0----5:R-:W-:Y:S01]  /*5d80*/  FMUL R13, R152, R155 ;  /* 0x0000009b980d7220 */ /* 0x021fe20000400000 */
[----:B------:R-:W-:Y:S01]  /*5d90*/  ISETP.GT.AND P2, PT, R0, RZ, P1 ;  /* 0x000000ff0000720c */ /* 0x000fe20000f44270 */
[----:B------:R-:W-:Y:S02]  /*5da0*/  BSSY B1, `(.L_x_244) ;  /* 0x0000005000017945 */ /* 0x000fe40003800000 */
[----:B------:R-:W-:-:S05]  /*5db0*/  FFMA R13, R132, R154, R13 ;  /* 0x0000009a840d7223 */ /* 0x000fca000000000d */
[----:B------:R0:W-:Y:S05]  /*5dc0*/  @P3 STG.E desc[UR36][R4.64+0x360], R13 ;  /* 0x0003600d04003986 */ /* 0x0001ea000c101924 */
[----:B------:R-:W-:Y:S05]  /*5dd0*/  @!P2 BRA `(.L_x_245) ;  /* 0x000000000004a947 */ /* 0x000fea0003800000 */
[----:B------:R0:W5:Y:S02]  /*5de0*/  LDG.E.LTC128B R152, desc[UR36][R6.64+0x364] ;  /* 0x0003642406987981 */ /* 0x000164000c1e1920 */
.L_x_245:
[----:B------:R-:W-:Y:S05]  /*5df0*/  BSYNC B1 ;  /* 0x0000000000017941 */ /* 0x000fea0003800000 */
.L_x_244:
[----:B-----5:R-:W-:Y:S01]  /*5e00*/  FMUL R12, R152, R155 ;  /* 0x0000009b980c7220 */ /* 0x020fe20000400000 */
[----:B------:R-:W-:Y:S01]  /*5e10*/  ISETP.GT.AND P0, PT, R0, 0x8, P0 ;  /* 0x000000080000780c */ /* 0x000fe20000704270 */
[----:B------:R-:W-:Y:S02]  /*5e20*/  BSSY B1, `(.L_x_246) ;  /* 0x0000005000017945 */ /* 0x000fe40003800000 */
[----:B------:R-:W-:-:S05]  /*5e30*/  FFMA R133, R133, R154, R12 ;  /* 0x0000009a85857223 */ /* 0x000fca000000000c */
[----:B------:R0:W-:Y:S05]  /*5e40*/  @P2 STG.E desc[UR36][R4.64+0x364], R133 ;  /* 0x0003648504002986 */ /* 0x0001ea000c101924 */
[----:B------:R-:W-:Y:S05]  /*5e50*/  @!P0 BRA `(.L_x_247) ;  /* 0x0000000000048947 */ /* 0x000fea0003800000 */
[----:B------:R0:W5:Y:S02]  /*5e60*/  LDG.E.LTC128B R152, desc[UR36][R8.64+0x360] ;  /* 0x0003602408987981 */ /* 0x000164000c1e1920 */
.L_x_247:
[----:B------:R-:W-:Y:S05]  /*5e70*/  BSYNC B1 ;  /* 0x0000000000017941 */ /* 0x000fea0003800000 */
.L_x_246:
        /* <DEDUP_REMOVED lines=8> */
.L_x_249:
[----:B------:R-:W-:Y:S05]  /*5f00*/  BSYNC B1 ;  /* 0x0000000000017941 */ /* 0x000fea0003800000 */
.L_x_248:
        /* <DEDUP_REMOVED lines=8> */
.L_x_251:
[----:B------:R-:W-:Y:S05]  /*5f90*/  BSYNC B1 ;  /* 0x0000000000017941 */ /* 0x000fea0003800000 */
.L_x_250:
[----:B0----5:R-:W-:Y:S01]  /*5fa0*/  FMUL R13, R152, R155 ;  /* 0x0000009b980d7220 */ /* 0x021fe20000400000 */
[----:B------:R-:W-:Y:S01]  /*5fb0*/  ISETP.GT.AND P1, PT, R0, RZ, P0 ;  /* 0x000000ff0000720c */ /* 0x000fe20000724270 */
[----:B------:R-:W-:Y:S02]  /*5fc0*/  BSSY B1, `(.L_x_252) ;  /* 0x0000005000017945 */ /* 0x000fe40003800000 */
[----:B------:R-:W-:-:S05]  /*5fd0*/  FFMA R13, R136, R154, R13 ;  /* 0x0000009a880d7223 */ /* 0x000fca000000000d */
[----:B------:R0:W-:Y:S05]  /*5fe0*/  @P3 STG.E desc[UR36][R4.64+0x380], R13 ;  /* 0x0003800d04003986 */ /* 0x0001ea000c101924 */
[----:B------:R-:W-:Y:S05]  /*5ff0*/  @!P1 BRA `(.L_x_253) ;  /* 0x0000000000049947 */ /* 0x000fea0003800000 */
[----:B------:R0:W5:Y:S02]  /*6000*/  LDG.E.LTC128B R152, desc[UR36][R6.64+0x384] ;  /* 0x0003842406987981 */ /* 0x000164000c1e1920 */
.L_x_253:
[----:B------:R-:W-:Y:S05]  /*6010*/  BSYNC B1 ;  /* 0x0000000000017941 */ /* 0x000fea0003800000 */
.L_x_252:
[----:B-----5:R-:W-:Y:S01]  /*6020*/  FMUL R12, R152, R155 ;  /* 0x0000009b980c7220 */ /* 0x020fe20000400000 */
[----:B------:R-:W-:Y:S01]  /*6030*/  ISETP.GT.AND P2, PT, R0, 0x8, P2 ;  /* 0x000000080000780c */ /* 0x000fe20001744270 */
[----:B------:R-:W-:Y:S02]  /*6040*/  BSSY B1, `(.L_x_254) ;  /* 0x0000005000017945 */ /* 0x000fe40003800000 */
[----:B------:R-:W-:-:S05]  /*6050*/  FFMA R137, R137, R154, R12 ;  /* 0x0000009a89897223 */ /* 0x000fca000000000c */
[----:B------:R0:W-:Y:S05]  /*6060*/  @P1 STG.E desc[UR36][R4.64+0x384], R137 ;  /* 0x0003848904001986 */ /* 0x0001ea000c101924 */
[----:B------:R-:W-:Y:S05]  /*6070*/  @!P2 BRA `(.L_x_255) ;  /* 0x000000000004a947 */ /* 0x000fea0003800000 */
[----:B------:R0:W5:Y:S02]  /*6080*/  LDG.E.LTC128B R152, desc[UR36][R8.64+0x380] ;  /* 0x0003802408987981 */ /* 0x000164000c1e1920 */
.L_x_255:
[----:B------:R-:W-:Y:S05]  /*6090*/  BSYNC B1 ;  /* 0x0000000000017941 */ /* 0x000fea0003800000 */
.L_x_254:
        /* <DEDUP_REMOVED lines=8> */
.L_x_257:
[----:B------:R-:W-:Y:S05]  /*6120*/  BSYNC B1 ;  /* 0x0000000000017941 */ /* 0x000fea0003800000 */
.L_x_256:
        /* <DEDUP_REMOVED lines=8> */
.L_x_259:
[----:B------:R-:W-:Y:S05]  /*61b0*/  BSYNC B1 ;  /* 0x0000000000017941 */ /* 0x000fea0003800000 */
.L_x_258:
[----:B0----5:R-:W-:Y:S01]  /*61c0*/  FMUL R13, R152, R155 ;  /* 0x0000009b980d7220 */ /* 0x021fe20000400000 */
[----:B------:R-:W-:Y:S01]  /*61d0*/  ISETP.GT.AND P0, PT, R0, RZ, P2 ;  /* 0x000000ff0000720c */ /* 0x000fe20001704270 */
[----:B------:R-:W-:Y:S02]  /*61e0*/  BSSY B1, `(.L_x_260) ;  /* 0x0000005000017945 */ /* 0x000fe40003800000 */
[----:B------:R-:W-:-:S05]  /*61f0*/  FFMA R13, R140, R154, R13 ;  /* 0x0000009a8c0d7223 */ /* 0x000fca000000000d */
[----:B------:R0:W-:Y:S05]  /*6200*/  @P3 STG.E desc[UR36][R4.64+0x3a0], R13 ;  /* 0x0003a00d04003986 */ /* 0x0001ea000c101924 */
[----:B------:R-:W-:Y:S05]  /*6210*/  @!P0 BRA `(.L_x_261) ;  /* 0x0000000000048947 */ /* 0x000fea0003800000 */
[----:B------:R0:W5:Y:S02]  /*6220*/  LDG.E.LTC128B R152, desc[UR36][R6.64+0x3a4] ;  /* 0x0003a42406987981 */ /* 0x000164000c1e1920 */
.L_x_261:
[----:B------:R-:W-:Y:S05]  /*6230*/  BSYNC B1 ;  /* 0x0000000000017941 */ /* 0x000fea0003800000 */
.L_x_260:
[----:B-----5:R-:W-:Y:S01]  /*6240*/  FMUL R12, R152, R155 ;  /* 0x0000009b980c7220 */ /* 0x020fe20000400000 */
[----:B------:R-:W-:Y:S01]  /*6250*/  ISETP.GT.AND P1, PT, R0, 0x8, P1 ;  /* 0x000000080000780c */ /* 0x000fe20000f24270 */
[----:B------:R-:W-:Y:S02]  /*6260*/  BSSY B1, `(.L_x_262) ;  /* 0x0000005000017945 */ /* 0x000fe40003800000 */
[----:B------:R-:W-:-:S05]  /*6270*/  FFMA R141, R141, R154, R12 ;  /* 0x0000009a8d8d7223 */ /* 0x000fca000000000c */
[----:B------:R0:W-:Y:S05]  /*6280*/  @P0 STG.E desc[UR36][R4.64+0x3a4], R141 ;  /* 0x0003a48d04000986 */ /* 0x0001ea000c101924 */
[----:B------:R-:W-:Y:S05]  /*6290*/  @!P1 BRA `(.L_x_263) ;  /* 0x0000000000049947 */ /* 0x000fea0003800000 */
[----:B------:R0:W5:Y:S02]  /*62a0*/  LDG.E.LTC128B R152, desc[UR36][R8.64+0x3a0] ;  /* 0x0003a02408987981 */ /* 0x000164000c1e1920 */
.L_x_263:
[----:B------:R-:W-:Y:S05]  /*62b0*/  BSYNC B1 ;  /* 0x0000000000017941 */ /* 0x000fea0003800000 */
.L_x_262:
        /* <DEDUP_REMOVED lines=8> */
.L_x_265:
[----:B------:R-:W-:Y:S05]  /*6340*/  BSYNC B1 ;  /* 0x0000000000017941 */ /* 0x000fea0003800000 */
.L_x_264:
        /* <DEDUP_REMOVED lines=8> */
.L_x_267:
[----:B------:R-:W-:Y:S05]  /*63d0*/  BSYNC B1 ;  /* 0x0000000000017941 */ /* 0x000fea0003800000 */
.L_x_266:
[----:B0----5:R-:W-:Y:S01]  /*63e0*/  FMUL R13, R152, R155 ;  /* 0x0000009b980d7220 */ /* 0x021fe20000400000 */
[----:B------:R-:W-:Y:S01]  /*63f0*/  ISETP.GT.AND P2, PT, R0, RZ, P1 ;  /* 0x000000ff0000720c */ /* 0x000fe20000f44270 */
[----:B------:R-:W-:Y:S02]  /*6400*/  BSSY B1, `(.L_x_268) ;  /* 0x0000005000017945 */ /* 0x000fe40003800000 */
[----:B------:R-:W-:-:S05]  /*6410*/  FFMA R13, R144, R154, R13 ;  /* 0x0000009a900d7223 */ /* 0x000fca000000000d */
[----:B------:R0:W-:Y:S05]  /*6420*/  @P3 STG.E desc[UR36][R4.64+0x3c0], R13 ;  /* 0x0003c00d04003986 */ /* 0x0001ea000c101924 */
[----:B------:R-:W-:Y:S05]  /*6430*/  @!P2 BRA `(.L_x_269) ;  /* 0x000000000004a947 */ /* 0x000fea0003800000 */
[----:B------:R0:W5:Y:S02]  /*6440*/  LDG.E.LTC128B R152, desc[UR36][R6.64+0x3c4] ;  /* 0x0003c42406987981 */ /* 0x000164000c1e1920 */
.L_x_269:
[----:B------:R-:W-:Y:S05]  /*6450*/  BSYNC B1 ;  /* 0x0000000000017941 */ /* 0x000fea0003800000 */
.L_x_268:
[----:B-----5:R-:W-:Y:S01]  /*6460*/  FMUL R12, R152, R155 ;  /* 0x0000009b980c7220 */ /* 0x020fe20000400000 */
[----:B------:R-:W-:Y:S01]  /*6470*/  ISETP.GT.AND P0, PT, R0, 0x8, P0 ;  /* 0x000000080000780c */ /* 0x000fe20000704270 */
[----:B------:R-:W-:Y:S02]  /*6480*/  BSSY B1, `(.L_x_270) ;  /* 0x0000005000017945 */ /* 0x000fe40003800000 */
[----:B------:R-:W-:-:S05]  /*6490*/  FFMA R145, R145, R154, R12 ;  /* 0x0000009a91917223 */ /* 0x000fca000000000c */
[----:B------:R0:W-:Y:S05]  /*64a0*/  @P2 STG.E desc[UR36][R4.64+0x3c4], R145 ;  /* 0x0003c49104002986 */ /* 0x0001ea000c101924 */
[----:B------:R-:W-:Y:S05]  /*64b0*/  @!P0 BRA `(.L_x_271) ;  /* 0x0000000000048947 */ /* 0x000fea0003800000 */
[----:B------:R0:W5:Y:S02]  /*64c0*/  LDG.E.LTC128B R152, desc[UR36][R8.64+0x3c0] ;  /* 0x0003c02408987981 */ /* 0x000164000c1e1920 */
.L_x_271:
[----:B------:R-:W-:Y:S05]  /*64d0*/  BSYNC B1 ;  /* 0x0000000000017941 */ /* 0x000fea0003800000 */
.L_x_270:
        /* <DEDUP_REMOVED lines=8> */
.L_x_273:
[----:B------:R-:W-:Y:S05]  /*6560*/  BSYNC B1 ;  /* 0x0000000000017941 */ /* 0x000fea0003800000 */
.L_x_272:
        /* <DEDUP_REMOVED lines=8> */
.L_x_275:
[----:B------:R-:W-:Y:S05]  /*65f0*/  BSYNC B1 ;  /* 0x0000000000017941 */ /* 0x000fea0003800000 */
.L_x_274:
[----:B-----5:R-:W-:Y:S01]  /*6600*/  FMUL R3, R152, R155 ;  /* 0x0000009b98037220 */ /* 0x020fe20000400000 */
[----:B------:R-:W-:Y:S01]  /*6610*/  ISETP.GT.AND P1, PT, R0, RZ, P0 ;  /* 0x000000ff0000720c */ /* 0x000fe20000724270 */
[----:B------:R-:W-:Y:S02]  /*6620*/  BSSY B1, `(.L_x_276) ;  /* 0x0000005000017945 */ /* 0x000fe40003800000 */
[----:B------:R-:W-:-:S05]  /*6630*/  FFMA R3, R148, R154, R3 ;  /* 0x0000009a94037223 */ /* 0x000fca0000000003 */
[----:B------:R0:W-:Y:S05]  /*6640*/  @P3 STG.E desc[UR36][R4.64+0x3e0], R3 ;  /* 0x0003e00304003986 */ /* 0x0001ea000c101924 */
[----:B------:R-:W-:Y:S05]  /*6650*/  @!P1 BRA `(.L_x_277) ;  /* 0x0000000000049947 */ /* 0x000fea0003800000 */
[----:B------:R0:W5:Y:S02]  /*6660*/  LDG.E.LTC128B R152, desc[UR36][R6.64+0x3e4] ;  /* 0x0003e42406987981 */ /* 0x000164000c1e1920 */
.L_x_277:
[----:B------:R-:W-:Y:S05]  /*6670*/  BSYNC B1 ;  /* 0x0000000000017941 */ /* 0x000fea0003800000 */
.L_x_276:
[----:B0---45:R-:W-:Y:S01]  /*6680*/  FMUL R6, R152, R155 ;  /* 0x0000009b98067220 */ /* 0x031fe20000400000 */
[----:B------:R-:W-:Y:S01]  /*6690*/  ISETP.GT.AND P2, PT, R0, 0x8, P2 ;  /* 0x000000080000780c */ /* 0x000fe20001744270 */
[----:B------:R-:W-:Y:S02]  /*66a0*/  BSSY B1, `(.L_x_278) ;  /* 0x0000005000017945 */ /* 0x000fe40003800000 */
[----:B------:R-:W-:-:S05]  /*66b0*/  FFMA R149, R149, R154, R6 ;  /* 0x0000009a95957223 */ /* 0x000fca0000000006 */
[----:B------:R0:W-:Y:S05]  /*66c0*/  @P1 STG.E desc[UR36][R4.64+0x3e4], R149 ;  /* 0x0003e49504001986 */ /* 0x0001ea000c101924 */
[----:B------:R-:W-:Y:S05]  /*66d0*/  @!P2 BRA `(.L_x_279) ;  /* 0x000000000004a947 */ /* 0x000fea0003800000 */
[----:B------:R4:W5:Y:S02]  /*66e0*/  LDG.E.LTC128B R152, desc[UR36][R8.64+0x3e0] ;  /* 0x0003e02408987981 */ /* 0x000964000c1e1920 */
.L_x_279:
[----:B------:R-:W-:Y:S05]  /*66f0*/  BSYNC B1 ;  /* 0x0000000000017941 */ /* 0x000fea0003800000 */
.L_x_278:
[----:B-----5:R-:W-:Y:S01]  /*6700*/  FMUL R3, R152, R155 ;  /* 0x0000009b98037220 */ /* 0x020fe20000400000 */
[----:B01----:R-:W-:Y:S01]  /*6710*/  @P2 IMAD.MOV.U32 R4, RZ, RZ, R10 ;  /* 0x000000ffff042224 */ /* 0x003fe200078e000a */
[----:B------:R-:W-:Y:S01]  /*6720*/  ISETP.GT.AND P0, PT, R0, 0x8, P0 ;  /* 0x000000080000780c */ /* 0x000fe20000704270 */
[----:B------:R-:W-:Y:S02]  /*6730*/  @P2 IMAD.MOV.U32 R5, RZ, RZ, R11 ;  /* 0x000000ffff052224 */ /* 0x000fe400078e000b */
[----:B------:R-:W-:Y:S01]  /*6740*/  FFMA R3, R150, R154, R3 ;  /* 0x0000009a96037223 */ /* 0x000fe20000000003 */
[----:B------:R-:W-:Y:S04]  /*6750*/  BSSY B1, `(.L_x_280) ;  /* 0x0000004000017945 */ /* 0x000fe80003800000 */
[----:B------:R0:W-:Y:S05]  /*6760*/  @P2 STG.E desc[UR36][R4.64+0x3e0], R3 ;  /* 0x0003e00304002986 */ /* 0x0001ea000c101924 */
[----:B------:R-:W-:Y:S05]  /*6770*/  @!P0 BRA `(.L_x_281) ;  /* 0x0000000000048947 */ /* 0x000fea0003800000 */
[----:B------:R1:W5:Y:S02]  /*6780*/  LDG.E.LTC128B R152, desc[UR36][R8.64+0x3e4] ;  /* 0x0003e42408987981 */ /* 0x000364000c1e1920 */
.L_x_281:
[----:B------:R-:W-:Y:S05]  /*6790*/  BSYNC B1 ;  /* 0x0000000000017941 */ /* 0x000fea0003800000 */
.L_x_280:
[----:B-----5:R-:W-:-:S04]  /*67a0*/  FMUL R152, R152, R155 ;  /* 0x0000009b98987220 */ /* 0x020fc80000400000 */
[----:B------:R-:W-:Y:S01]  /*67b0*/  FFMA R151, R151, R154, R152 ;  /* 0x0000009a97977223 */ /* 0x000fe20000000098 */
[----:B------:R-:W-:Y:S06]  /*67c0*/  @!P0 BRA `(.L_x_282) ;  /* 0x0000001c00208947 */ /* 0x000fec0003800000 */
[----:B------:R0:W-:Y:S01]  /*67d0*/  STG.E desc[UR36][R10.64+0x3e4], R151 ;  /* 0x0003e4970a007986 */ /* 0x0001e2000c101924 */
[----:B------:R-:W-:Y:S05]  /*67e0*/  BRA `(.L_x_282) ;  /* 0x0000001c00187947 */ /* 0x000fea0003800000 */
.L_x_29:
[----:B------:R-:W-:Y:S01]  /*67f0*/  ISETP.GT.AND P3, PT, R3, 0x1, PT ;  /* 0x000000010300780c */ /* 0x000fe20003f64270 */
[----:B------:R-:W-:Y:S01]  /*6800*/  ULDC.64 UR4, c[0x0][0x5c0] ;  /* 0x0001700000047ab9 */ /* 0x000fe20000000a00 */
[-C--:B------:R-:W-:Y:S01]  /*6810*/  FMUL R9, R24, R154.reuse ;  /* 0x0000009a18097220 */ /* 0x080fe20000400000 */
[----:B------:R-:W-:Y:S01]  /*6820*/  LEA R4, P1, R162, UR4, 0x2 ;  /* 0x00000004a2047c11 */ /* 0x000fe2000f8210ff */
[-C--:B------:R-:W-:Y:S01]  /*6830*/  FMUL R25, R25, R154.reuse ;  /* 0x0000009a19197220 */ /* 0x080fe20000400000 */
[----:B------:R-:W-:Y:S01]  /*6840*/  ISETP.GT.AND P2, PT, R0, RZ, P3 ;  /* 0x000000ff0000720c */ /* 0x000fe20001f44270 */
[-C--:B------:R-:W-:Y:S01]  /*6850*/  FMUL R27, R27, R154.reuse ;  /* 0x0000009a1b1b7220 */ /* 0x080fe20000400000 */
[----:B------:R-:W-:Y:S01]  /*6860*/  LEA.HI.X R5, R162, UR5, R169, 0x2, P1 ;  /* 0x00000005a2057c11 */ /* 0x000fe200088f14a9 */
[-C--:B------:R-:W-:Y:S01]  /*6870*/  FMUL R29, R29, R154.reuse ;  /* 0x0000009a1d1d7220 */ /* 0x080fe20000400000 */
[----:B------:R-:W-:Y:S01]  /*6880*/  ISETP.GT.AND P0, PT, R0, 0x8, P0 ;  /* 0x000000080000780c */ /* 0x000fe20000704270 */
[-C--:B------:R-:W-:Y:S01]  /*6890*/  FMUL R31, R31, R154.reuse ;  /* 0x0000009a1f1f7220 */ /* 0x080fe20000400000 */
[----:B------:R-:W-:Y:S01]  /*68a0*/  ISETP.GT.AND P5, PT, R3, 0x8, PT ;  /* 0x000000080300780c */ /* 0x000fe20003fa4270 */
[----:B------:R0:W-:Y:S01]  /*68b0*/  @P4 STG.E desc[UR36][R4.64], R9 ;  /* 0x0000000904004986 */ /* 0x0001e2000c101924 */
[C---:B------:R-:W-:Y:S01]  /*68c0*/  SHF.L.U64.HI R11, R10.reuse, 0x5, R11 ;  /* 0x000000050a0b7819 */ /* 0x040fe2000001020b */
[----:B------:R-:W-:Y:S01]  /*68d0*/  FMUL R33, R33, R154 ;  /* 0x0000009a21217220 */ /* 0x000fe20000400000 */
[----:B------:R-:W-:Y:S01]  /*68e0*/  LEA R6, P1, R10, R4, 0x5 ;  /* 0x000000040a067211 */ /* 0x000fe200078228ff */
[-C--:B------:R-:W-:Y:S01]  /*68f0*/  FMUL R35, R35, R154.reuse ;  /* 0x0000009a23237220 */ /* 0x080fe20000400000 */
[C---:B------:R-:W-:Y:S01]  /*6900*/  ISETP.GT.AND P3, PT, R0.reuse, 0x8, P3 ;  /* 0x000000080000780c */ /* 0x040fe20001f64270 */
[----:B------:R-:W-:Y:S01]  /*6910*/  @P2 STG.E desc[UR36][R4.64+0x4], R25 ;  /* 0x0000041904002986 */ /* 0x000fe2000c101924 */
[----:B------:R-:W-:Y:S01]  /*6920*/  ISETP.GT.AND P4, PT, R3, 0x9, PT ;  /* 0x000000090300780c */ /* 0x000fe20003f84270 */
[----:B------:R-:W-:Y:S01]  /*6930*/  IMAD.X R7, R11, 0x1, R5, P1 ;  /* 0x000000010b077824 */ /* 0x000fe200008e0605 */
[----:B------:R-:W-:Y:S01]  /*6940*/  ISETP.GT.AND P2, PT, R0, RZ, P5 ;  /* 0x000000ff0000720c */ /* 0x000fe20002f44270 */
[-C--:B------:R-:W-:Y:S01]  /*6950*/  FMUL R11, R28, R154.reuse ;  /* 0x0000009a1c0b7220 */ /* 0x080fe20000400000 */
[----:B------:R-:W-:Y:S01]  /*6960*/  ISETP.GT.AND P1, PT, R0, RZ, P4 ;  /* 0x000000ff0000720c */ /* 0x000fe20002724270 */
[-C--:B0-----:R-:W-:Y:S01]  /*6970*/  FMUL R9, R26, R154.reuse ;  /* 0x0000009a1a097220 */ /* 0x081fe20000400000 */
[C---:B------:R-:W-:Y:S01]  /*6980*/  ISETP.GT.AND P4, PT, R0.reuse, 0x8, P4 ;  /* 0x000000080000780c */ /* 0x040fe20002784270 */
[-C--:B------:R-:W-:Y:S01]  /*6990*/  FMUL R37, R37, R154.reuse ;  /* 0x0000009a25257220 */ /* 0x080fe20000400000 */
[-C--:B------:R-:W-:Y:S01]  /*69a0*/  FMUL R39, R39, R154.reuse ;  /* 0x0000009a27277220 */ /* 0x080fe20000400000 */
[-C--:B------:R-:W-:Y:S01]  /*69b0*/  FMUL R41, R41, R154.reuse ;  /* 0x0000009a29297220 */ /* 0x080fe20000400000 */
[----:B------:R0:W-:Y:S01]  /*69c0*/  @P0 STG.E desc[UR36][R6.64], R9 ;  /* 0x0000000906000986 */ /* 0x0001e2000c101924 */
[C---:B------:R-:W-:Y:S01]  /*69d0*/  ISETP.GT.AND P0, PT, R0.reuse, 0x8, P5 ;  /* 0x000000080000780c */ /* 0x040fe20002f04270 */
[-C--:B------:R-:W-:Y:S01]  /*69e0*/  FMUL R43, R43, R154.reuse ;  /* 0x0000009a2b2b7220 */ /* 0x080fe20000400000 */
[C---:B------:R-:W-:Y:S01]  /*69f0*/  ISETP.GT.AND P5, PT, R3.reuse, 0x10, PT ;  /* 0x000000100300780c */ /* 0x040fe20003fa4270 */
[----:B------:R-:W-:Y:S01]  /*6a00*/  @P3 STG.E desc[UR36][R6.64+0x4], R27 ;  /* 0x0000041b06003986 */ /* 0x000fe2000c101924 */
[----:B------:R-:W-:Y:S01]  /*6a10*/  ISETP.GT.AND P3, PT, R3, 0x11, PT ;  /* 0x000000110300780c */ /* 0x000fe20003f64270 */
[-C--:B------:R-:W-:Y:S01]  /*6a20*/  FMUL R45, R45, R154.reuse ;  /* 0x0000009a2d2d7220 */ /* 0x080fe20000400000 */
[-C--:B------:R-:W-:Y:S01]  /*6a30*/  FMUL R47, R47, R154.reuse ;  /* 0x0000009a2f2f7220 */ /* 0x080fe20000400000 */
[----:B------:R1:W-:Y:S01]  /*6a40*/  @P2 STG.E desc[UR36][R4.64+0x20], R11 ;  /* 0x0000200b04002986 */ /* 0x0003e2000c101924 */
[----:B------:R-:W-:Y:S01]  /*6a50*/  ISETP.GT.AND P2, PT, R0, RZ, P5 ;  /* 0x000000ff0000720c */ /* 0x000fe20002f44270 */
[-C--:B------:R-:W-:Y:S01]  /*6a60*/  FMUL R49, R49, R154.reuse ;  /* 0x0000009a31317220 */ /* 0x080fe20000400000 */
[-C--:B------:R-:W-:Y:S01]  /*6a70*/  FMUL R51, R51, R154.reuse ;  /* 0x0000009a33337220 */ /* 0x080fe20000400000 */
[----:B------:R-:W-:Y:S01]  /*6a80*/  @P1 STG.E desc[UR36][R4.64+0x24], R29 ;  /* 0x0000241d04001986 */ /* 0x000fe2000c101924 */
[-C--:B0-----:R-:W-:Y:S01]  /*6a90*/  FMUL R9, R30, R154.reuse ;  /* 0x0000009a1e097220 */ /* 0x081fe20000400000 */
[C---:B------:R-:W-:Y:S01]  /*6aa0*/  ISETP.GT.AND P1, PT, R0.reuse, RZ, P3 ;  /* 0x000000ff0000720c */ /* 0x040fe20001f24270 */
[-C--:B------:R-:W-:Y:S01]  /*6ab0*/  FMUL R53, R53, R154.reuse ;  /* 0x0000009a35357220 */ /* 0x080fe20000400000 */
[C---:B------:R-:W-:Y:S01]  /*6ac0*/  ISETP.GT.AND P3, PT, R0.reuse, 0x8, P3 ;  /* 0x000000080000780c */ /* 0x040fe20001f64270 */
[-C--:B------:R-:W-:Y:S01]  /*6ad0*/  FMUL R55, R55, R154.reuse ;  /* 0x0000009a37377220 */ /* 0x080fe20000400000 */
[----:B------:R0:W-:Y:S01]  /*6ae0*/  @P0 STG.E desc[UR36][R6.64+0x20], R9 ;  /* 0x0000200906000986 */ /* 0x0001e2000c101924 */
[----:B------:R-:W-:Y:S01]  /*6af0*/  ISETP.GT.AND P0, PT, R0, 0x8, P5 ;  /* 0x000000080000780c */ /* 0x000fe20002f04270 */
[-C--:B-1----:R-:W-:Y:S01]  /*6b00*/  FMUL R11, R32, R154.reuse ;  /* 0x0000009a200b7220 */ /* 0x082fe20000400000 */
        /* <DEDUP_REMOVED lines=143> */
[----:B-1----:R-:W-:Y:S01]  /*7400*/  FMUL R11, R64, R154 ;  /* 0x0000009a400b7220 */ /* 0x002fe20000400000 */
[C---:B------:R-:W-:Y:S01]  /*7410*/  ISETP.GT.AND P5, PT, R3.reuse, 0x58, PT ;  /* 0x000000580300780c */ /* 0x040fe20003fa4270 */
[----:B------:R-:W-:Y:S01]  /*7420*/  @P4 STG.E desc[UR36][R6.64+0x124], R63 ;  /* 0x0001243f06004986 */ /* 0x000fe2000c101924 */
[----:B------:R-:W-:-:S03]  /*7430*/  ISETP.GT.AND P4, PT, R3, 0x59, PT ;  /* 0x000000590300780c */ /* 0x000fc60003f84270 */
[----:B------:R1:W-:Y:S01]  /*7440*/  @P2 STG.E desc[UR36][R4.64+0x140], R11 ;  /* 0x0001400b04002986 */ /* 0x0003e2000c101924 */
[----:B------:R-:W-:-:S03]  /*7450*/  ISETP.GT.AND P2, PT, R0, RZ, P5 ;  /* 0x000000ff0000720c */ /* 0x000fc60002f44270 */
[----:B------:R-:W-:Y:S01]  /*7460*/  @P1 STG.E desc[UR36][R4.64+0x144], R65 ;  /* 0x0001444104001986 */ /* 0x000fe2000c101924 */
[-C--:B0-----:R-:W-:Y:S01]  /*7470*/  FMUL R9, R66, R154.reuse ;  /* 0x0000009a42097220 */ /* 0x081fe20000400000 */
[C---:B------:R-:W-:Y:S02]  /*7480*/  ISETP.GT.AND P1, PT, R0.reuse, RZ, P4 ;  /* 0x000000ff0000720c */ /* 0x040fe40002724270 */
[C---:B------:R-:W-:Y:S02]  /*7490*/  ISETP.GT.AND P4, PT, R0.reuse, 0x8, P4 ;  /* 0x000000080000780c */ /* 0x040fe40002784270 */
        /* <DEDUP_REMOVED lines=93> */
[----:B------:R-:W-:Y:S01]  /*7a70*/  ISETP.GT.AND P1, PT, R0, RZ, P4 ;  /* 0x000000ff0000720c */ /* 0x000fe20002724270 */
[----:B0-----:R-:W-:Y:S01]  /*7a80*/  FMUL R9, R98, R154 ;  /* 0x0000009a62097220 */ /* 0x001fe20000400000 */
[----:B------:R-:W-:-:S04]  /*7a90*/  ISETP.GT.AND P4, PT, R0, 0x8, P4 ;  /* 0x000000080000780c */ /* 0x000fc80002784270 */
[----:B------:R0:W-:Y:S01]  /*7aa0*/  @P0 STG.E desc[UR36][R6.64+0x240], R9 ;  /* 0x0002400906000986 */ /* 0x0001e2000c101924 */
[----:B-1----:R-:W-:Y:S01]  /*7ab0*/  FMUL R11, R100, R154 ;  /* 0x0000009a640b7220 */ /* 0x002fe20000400000 */
[----:B------:R-:W-:Y:S02]  /*7ac0*/  ISETP.GT.AND P0, PT, R0, 0x8, P5 ;  /* 0x000000080000780c */ /* 0x000fe40002f04270 */
[----:B------:R-:W-:Y:S01]  /*7ad0*/  @P3 STG.E desc[UR36][R6.64+0x244], R99 ;  /* 0x0002446306003986 */ /* 0x000fe2000c101924 */
[----:B------:R-:W-:-:S03]  /*7ae0*/  ISETP.GT.AND P5, PT, R3, 0xa0, PT ;  /* 0x000000a00300780c */ /* 0x000fc60003fa4270 */
[----:B------:R1:W-:Y:S01]  /*7af0*/  @P2 STG.E desc[UR36][R4.64+0x260], R11 ;  /* 0x0002600b04002986 */ /* 0x0003e2000c101924 */
[----:B------:R-:W-:Y:S02]  /*7b00*/  ISETP.GT.AND P2, PT, R3, 0xa1, PT ;  /* 0x000000a10300780c */ /* 0x000fe40003f44270 */
[C---:B------:R-:W-:Y:S01]  /*7b10*/  ISETP.GT.AND P3, PT, R0.reuse, RZ, P5 ;  /* 0x000000ff0000720c */ /* 0x040fe20002f64270 */
[----:B------:R-:W-:Y:S01]  /*7b20*/  @P1 STG.E desc[UR36][R4.64+0x264], R101 ;  /* 0x0002646504001986 */ /* 0x000fe2000c101924 */
[----:B------:R-:W-:Y:S01]  /*7b30*/  ISETP.GT.AND P1, PT, R0, RZ, P2 ;  /* 0x000000ff0000720c */ /* 0x000fe20001724270 */
[----:B0-----:R-:W-:Y:S01]  /*7b40*/  FMUL R9, R102, R154 ;  /* 0x0000009a66097220 */ /* 0x001fe20000400000 */
[----:B------:R-:W-:-:S04]  /*7b50*/  ISETP.GT.AND P2, PT, R0, 0x8, P2 ;  /* 0x000000080000780c */ /* 0x000fc80001744270 */
[----:B------:R0:W-:Y:S01]  /*7b60*/  @P0 STG.E desc[UR36][R6.64+0x260], R9 ;  /* 0x0002600906000986 */ /* 0x0001e2000c101924 */
[----:B-1----:R-:W-:Y:S01]  /*7b70*/  FMUL R11, R104, R154 ;  /* 0x0000009a680b7220 */ /* 0x002fe20000400000 */
[----:B------:R-:W-:Y:S02]  /*7b80*/  ISETP.GT.AND P0, PT, R0, 0x8, P5 ;  /* 0x000000080000780c */ /* 0x000fe40002f04270 */
[----:B------:R-:W-:Y:S04]  /*7b90*/  @P4 STG.E desc[UR36][R6.64+0x264], R103 ;  /* 0x0002646706004986 */ /* 0x000fe8000c101924 */
[----:B------:R1:W-:Y:S01]  /*7ba0*/  @P3 STG.E desc[UR36][R4.64+0x280], R11 ;  /* 0x0002800b04003986 */ /* 0x0003e2000c101924 */
[----:B------:R-:W-:-:S03]  /*7bb0*/  ISETP.GT.AND P3, PT, R3, 0xa8, PT ;  /* 0x000000a80300780c */ /* 0x000fc60003f64270 */
[----:B------:R-:W-:Y:S01]  /*7bc0*/  @P1 STG.E desc[UR36][R4.64+0x284], R105 ;  /* 0x0002846904001986 */ /* 0x000fe2000c101924 */
[----:B------:R-:W-:Y:S01]  /*7bd0*/  ISETP.GT.AND P1, PT, R3, 0xa9, PT ;  /* 0x000000a90300780c */ /* 0x000fe20003f24270 */
[-C--:B0-----:R-:W-:Y:S01]  /*7be0*/  FMUL R9, R106, R154.reuse ;  /* 0x0000009a6a097220 */ /* 0x081fe20000400000 */
[C---:B------:R-:W-:Y:S02]  /*7bf0*/  ISETP.GT.AND P5, PT, R0.reuse, RZ, P3 ;  /* 0x000000ff0000720c */ /* 0x040fe40001fa4270 */
[----:B------:R-:W-:Y:S02]  /*7c00*/  ISETP.GT.AND P4, PT, R0, RZ, P1 ;  /* 0x000000ff0000720c */ /* 0x000fe40000f84270 */
[----:B------:R0:W-:Y:S01]  /*7c10*/  @P0 STG.E desc[UR36][R6.64+0x280], R9 ;  /* 0x0002800906000986 */ /* 0x0001e2000c101924 */
[----:B-1----:R-:W-:Y:S01]  /*7c20*/  FMUL R11, R108, R154 ;  /* 0x0000009a6c0b7220 */ /* 0x002fe20000400000 */
[C---:B------:R-:W-:Y:S02]  /*7c30*/  ISETP.GT.AND P3, PT, R0.reuse, 0x8, P3 ;  /* 0x000000080000780c */ /* 0x040fe40001f64270 */
[----:B------:R-:W-:Y:S01]  /*7c40*/  @P2 STG.E desc[UR36][R6.64+0x284], R107 ;  /* 0x0002846b06002986 */ /* 0x000fe2000c101924 */
[----:B------:R-:W-:-:S02]  /*7c50*/  ISETP.GT.AND P1, PT, R0, 0x8, P1 ;  /* 0x000000080000780c */ /* 0x000fc40000f24270 */
[C---:B------:R-:W-:Y:S02]  /*7c60*/  ISETP.GT.AND P0, PT, R3.reuse, 0xb0, PT ;  /* 0x000000b00300780c */ /* 0x040fe40003f04270 */
[C---:B------:R-:W-:Y:S01]  /*7c70*/  ISETP.GT.AND P2, PT, R3.reuse, 0xb1, PT ;  /* 0x000000b10300780c */ /* 0x040fe20003f44270 */
[----:B------:R1:W-:Y:S01]  /*7c80*/  @P5 STG.E desc[UR36][R4.64+0x2a0], R11 ;  /* 0x0002a00b04005986 */ /* 0x0003e2000c101924 */
[----:B------:R-:W-:Y:S01]  /*7c90*/  ISETP.GT.AND P5, PT, R0, RZ, P0 ;  /* 0x000000ff0000720c */ /* 0x000fe200007a4270 */
[-C--:B0-----:R-:W-:Y:S01]  /*7ca0*/  FMUL R9, R110, R154.reuse ;  /* 0x0000009a6e097220 */ /* 0x081fe20000400000 */
[C---:B------:R-:W-:Y:S01]  /*7cb0*/  ISETP.GT.AND P0, PT, R0.reuse, 0x8, P0 ;  /* 0x000000080000780c */ /* 0x040fe20000704270 */
[----:B------:R-:W-:Y:S01]  /*7cc0*/  @P4 STG.E desc[UR36][R4.64+0x2a4], R109 ;  /* 0x0002a46d04004986 */ /* 0x000fe2000c101924 */
[C---:B------:R-:W-:Y:S02]  /*7cd0*/  ISETP.GT.AND P4, PT, R0.reuse, RZ, P2 ;  /* 0x000000ff0000720c */ /* 0x040fe40001784270 */
[----:B------:R-:W-:Y:S01]  /*7ce0*/  ISETP.GT.AND P2, PT, R0, 0x8, P2 ;  /* 0x000000080000780c */ /* 0x000fe20001744270 */
[----:B------:R0:W-:Y:S01]  /*7cf0*/  @P3 STG.E desc[UR36][R6.64+0x2a0], R9 ;  /* 0x0002a00906003986 */ /* 0x0001e2000c101924 */
[----:B------:R-:W-:Y:S01]  /*7d00*/  ISETP.GT.AND P3, PT, R3, 0xb9, PT ;  /* 0x000000b90300780c */ /* 0x000fe20003f64270 */
[----:B-1----:R-:W-:-:S02]  /*7d10*/  FMUL R11, R112, R154 ;  /* 0x0000009a700b7220 */ /* 0x002fc40000400000 */
[----:B------:R-:W-:Y:S01]  /*7d20*/  @P1 STG.E desc[UR36][R6.64+0x2a4], R111 ;  /* 0x0002a46f06001986 */ /* 0x000fe2000c101924 */
[----:B------:R-:W-:-:S03]  /*7d30*/  ISETP.GT.AND P1, PT, R3, 0xb8, PT ;  /* 0x000000b80300780c */ /* 0x000fc60003f24270 */
[----:B------:R1:W-:Y:S01]  /*7d40*/  @P5 STG.E desc[UR36][R4.64+0x2c0], R11 ;  /* 0x0002c00b04005986 */ /* 0x0003e2000c101924 */
[----:B------:R-:W-:Y:S01]  /*7d50*/  ISETP.GT.AND P5, PT, R0, RZ, P1 ;  /* 0x000000ff0000720c */ /* 0x000fe20000fa4270 */
[-C--:B0-----:R-:W-:Y:S02]  /*7d60*/  FMUL R9, R114, R154.reuse ;  /* 0x0000009a72097220 */ /* 0x081fe40000400000 */
[----:B------:R-:W-:Y:S01]  /*7d70*/  @P4 STG.E desc[UR36][R4.64+0x2c4], R113 ;  /* 0x0002c47104004986 */ /* 0x000fe2000c101924 */
[C---:B------:R-:W-:Y:S02]  /*7d80*/  ISETP.GT.AND P4, PT, R0.reuse, RZ, P3 ;  /* 0x000000ff0000720c */ /* 0x040fe40001f84270 */
[C---:B------:R-:W-:Y:S01]  /*7d90*/  ISETP.GT.AND P1, PT, R0.reuse, 0x8, P1 ;  /* 0x000000080000780c */ /* 0x040fe20000f24270 */
[----:B------:R0:W-:Y:S01]  /*7da0*/  @P0 STG.E desc[UR36][R6.64+0x2c0], R9 ;  /* 0x0002c00906000986 */ /* 0x0001e2000c101924 */
[C---:B------:R-:W-:Y:S02]  /*7db0*/  ISETP.GT.AND P0, PT, R3.reuse, 0xc0, PT ;  /* 0x000000c00300780c */ /* 0x040fe40003f04270 */
[----:B------:R-:W-:Y:S01]  /*7dc0*/  ISETP.GT.AND P3, PT, R0, 0x8, P3 ;  /* 0x000000080000780c */ /* 0x000fe20001f64270 */
[----:B-1----:R-:W-:Y:S01]  /*7dd0*/  FMUL R11, R116, R154 ;  /* 0x0000009a740b7220 */ /* 0x002fe20000400000 */
        /* <DEDUP_REMOVED lines=69> */
[----:B------:R-:W-:Y:S02]  /*8230*/  ISETP.GT.AND P3, PT, R0, 0x8, P3 ;  /* 0x000000080000780c */ /* 0x000fe40001f64270 */
[C---:B------:R-:W-:Y:S01]  /*8240*/  ISETP.GT.AND P0, PT, R3.reuse, 0xf0, PT ;  /* 0x000000f00300780c */ /* 0x040fe20003f04270 */
        /* <DEDUP_REMOVED lines=12> */
[-C--:B-1----:R-:W-:Y:S01]  /*8310*/  FMUL R11, R144, R154.reuse ;  /* 0x0000009a900b7220 */ /* 0x082fe20000400000 */
[----:B------:R-:W-:Y:S01]  /*8320*/  @P3 STG.E desc[UR36][R6.64+0x3a4], R143 ;  /* 0x0003a48f06003986 */ /* 0x000fe2000c101924 */
[----:B------:R-:W-:Y:S01]  /*8330*/  ISETP.GT.AND P3, PT, R3, 0xf8, PT ;  /* 0x000000f80300780c */ /* 0x000fe20003f64270 */
[----:B------:R-:W-:-:S02]  /*8340*/  FMUL R3, R146, R154 ;  /* 0x0000009a92037220 */ /* 0x000fc40000400000 */
[----:B------:R1:W-:Y:S01]  /*8350*/  @P5 STG.E desc[UR36][R4.64+0x3c0], R11 ;  /* 0x0003c00b04005986 */ /* 0x0003e2000c101924 */
[C---:B------:R-:W-:Y:S02]  /*8360*/  ISETP.GT.AND P5, PT, R0.reuse, RZ, P3 ;  /* 0x000000ff0000720c */ /* 0x040fe40001fa4270 */
[C---:B------:R-:W-:Y:S01]  /*8370*/  ISETP.GT.AND P3, PT, R0.reuse, 0x8, P3 ;  /* 0x000000080000780c */ /* 0x040fe20001f64270 */
[----:B------:R-:W-:Y:S01]  /*8380*/  @P4 STG.E desc[UR36][R4.64+0x3c4], R145 ;  /* 0x0003c49104004986 */ /* 0x000fe2000c101924 */
[----:B------:R-:W-:Y:S01]  /*8390*/  ISETP.GT.AND P4, PT, R0, RZ, P1 ;  /* 0x000000ff0000720c */ /* 0x000fe20000f84270 */
[-C--:B0-----:R-:W-:Y:S01]  /*83a0*/  FMUL R9, R148, R154.reuse ;  /* 0x0000009a94097220 */ /* 0x081fe20000400000 */
[----:B------:R-:W-:Y:S01]  /*83b0*/  ISETP.GT.AND P1, PT, R0, 0x8, P1 ;  /* 0x000000080000780c */ /* 0x000fe20000f24270 */
[----:B------:R-:W-:Y:S04]  /*83c0*/  @P0 STG.E desc[UR36][R6.64+0x3c0], R3 ;  /* 0x0003c00306000986 */ /* 0x000fe8000c101924 */
[----:B------:R-:W-:Y:S01]  /*83d0*/  @P2 STG.E desc[UR36][R6.64+0x3c4], R147 ;  /* 0x0003c49306002986 */ /* 0x000fe2000c101924 */
[----:B-1----:R-:W-:-:S03]  /*83e0*/  FMUL R11, R150, R154 ;  /* 0x0000009a960b7220 */ /* 0x002fc60000400000 */
[----:B------:R-:W-:Y:S04]  /*83f0*/  @P5 STG.E desc[UR36][R4.64+0x3e0], R9 ;  /* 0x0003e00904005986 */ /* 0x000fe8000c101924 */
[----:B------:R0:W-:Y:S02]  /*8400*/  @P4 STG.E desc[UR36][R4.64+0x3e4], R149 ;  /* 0x0003e49504004986 */ /* 0x0001e4000c101924 */
[----:B0-----:R-:W-:Y:S02]  /*8410*/  @P3 IMAD.MOV.U32 R4, RZ, RZ, R6 ;  /* 0x000000ffff043224 */ /* 0x001fe400078e0006 */
[----:B------:R-:W-:-:S05]  /*8420*/  @P3 IMAD.MOV.U32 R5, RZ, RZ, R7 ;  /* 0x000000ffff053224 */ /* 0x000fca00078e0007 */
[----:B------:R0:W-:Y:S04]  /*8430*/  @P3 STG.E desc[UR36][R4.64+0x3e0], R11 ;  /* 0x0003e00b04003986 */ /* 0x0001e8000c101924 */
[----:B------:R0:W-:Y:S02]  /*8440*/  @P1 STG.E desc[UR36][R6.64+0x3e4], R151 ;  /* 0x0003e49706001986 */ /* 0x0001e4000c101924 */
.L_x_282:
[----:B------:R-:W-:Y:S05]  /*8450*/  BSYNC B0 ;  /* 0x0000000000007941 */ /* 0x000fea0003800000 */
.L_x_28:
[----:B------:R-:W-:Y:S01]  /*8460*/  ULDC UR4, c[0x0][0xc] ;  /* 0x0000030000047ab9 */ /* 0x000fe20000000800 */
[----:B------:R-:W-:Y:S01]  /*8470*/  ULDC UR5, c[0x0][0x10] ;  /* 0x0000040000057ab9 */ /* 0x000fe20000000800 */
[----:B0-----:R-:W0:Y:S01]  /*8480*/  LDC R3, c[0x0][0x14] ;  /* 0x00000500ff037b82 */ /* 0x001e220000000800 */
[----:B------:R-:W-:Y:S01]  /*8490*/  UIMAD.WIDE.U32 UR4, UR4, UR5, URZ ;  /* 0x00000005040472a5 */ /* 0x000fe2000f8e003f */
[----:B------:R-:W-:Y:S01]  /*84a0*/  PRMT R0, RZ, 0x7610, R0 ;  /* 0x00007610ff007816 */ /* 0x000fe20000000000 */
[----:B------:R-:W-:Y:S02]  /*84b0*/  IMAD.MOV.U32 R152, RZ, RZ, -0x1 ;  /* 0xffffffffff987424 */ /* 0x000fe400078e00ff */
[----:B------:R-:W-:Y:S02]  /*84c0*/  IMAD.MOV.U32 R23, RZ, RZ, -0x1 ;  /* 0xffffffffff177424 */ /* 0x000fe400078e00ff */
[----:B0-----:R-:W-:-:S04]  /*84d0*/  IMAD.WIDE.U32 R16, R3, UR4, R16 ;  /* 0x0000000403107c25 */ /* 0x001fc8000f8e0010 */
[----:B------:R-:W-:Y:S01]  /*84e0*/  IMAD R3, R3, UR5, RZ ;  /* 0x0000000503037c24 */ /* 0x000fe2000f8e02ff */
[----:B------:R-:W-:Y:S02]  /*84f0*/  ULDC.64 UR4, c[0x0][0x650] ;  /* 0x0001940000047ab9 */ /* 0x000fe40000000a00 */
[----:B------:R-:W-:Y:S01]  /*8500*/  ISETP.GE.U32.AND P0, PT, R16, UR4, PT ;  /* 0x0000000410007c0c */ /* 0x000fe2000bf06070 */
[----:B------:R-:W-:-:S05]  /*8510*/  IMAD.IADD R17, R17, 0x1, R3 ;  /* 0x0000000111117824 */ /* 0x000fca00078e0203 */
[----:B------:R-:W-:-:S13]  /*8520*/  ISETP.GE.U32.AND.EX P0, PT, R17, UR5, PT, P0 ;  /* 0x0000000511007c0c */ /* 0x000fda000bf06100 */
[----:B------:R-:W-:Y:S05]  /*8530*/  @P0 BRA `(.L_x_283) ;  /* 0x0000000400640947 */ /* 0x000fea0003800000 */
[----:B------:R-:W0:Y:S01]  /*8540*/  S2R R12, SR_CTAID.X ;  /* 0x00000000000c7919 */ /* 0x000e220000002500 */
[----:B---3--:R-:W3:Y:S01]  /*8550*/  LDC.64 R10, c[0x0][0x628] ;  /* 0x00018a00ff0a7b82 */ /* 0x008ee20000000a00 */
[----:B------:R-:W-:Y:S01]  /*8560*/  ULDC UR4, c[0x0][0x150] ;  /* 0x0000540000047ab9 */ /* 0x000fe20000000800 */
[----:B-12-4-:R-:W-:Y:S01]  /*8570*/  IMAD.MOV.U32 R8, RZ, RZ, R16 ;  /* 0x000000ffff087224 */ /* 0x016fe200078e0010 */
[----:B------:R-:W1:Y:S01]  /*8580*/  S2R R24, SR_CTAID.Y ;  /* 0x0000000000187919 */ /* 0x000e620000002600 */
[----:B------:R-:W-:-:S04]  /*8590*/  IMAD.MOV.U32 R9, RZ, RZ, R17 ;  /* 0x000000ffff097224 */ /* 0x000fc800078e0011 */
[----:B------:R-:W2:Y:S08]  /*85a0*/  LDC R21, c[0x0][0x144] ;  /* 0x00005100ff157b82 */ /* 0x000eb00000000800 */
[----:B------:R-:W4:Y:S08]  /*85b0*/  LDC R0, c[0x0][0x630] ;  /* 0x00018c00ff007b82 */ /* 0x000f300000000800 */
[----:B------:R-:W1:Y:S01]  /*85c0*/  LDC.64 R14, c[0x0][0x620] ;  /* 0x00018800ff0e7b82 */ /* 0x000e620000000a00 */
[----:B---3--:R-:W-:-:S04]  /*85d0*/  ISETP.NE.U32.AND P0, PT, R10, RZ, PT ;  /* 0x000000ff0a00720c */ /* 0x008fc80003f05070 */
[----:B------:R-:W-:Y:S02]  /*85e0*/  ISETP.NE.AND.EX P0, PT, R11, RZ, PT, P0 ;  /* 0x000000ff0b00720c */ /* 0x000fe40003f05300 */
[----:B0-----:R-:W-:-:S05]  /*85f0*/  I2FP.F32.U32 R3, R12 ;  /* 0x0000000c00037245 */ /* 0x001fca0000201000 */
[----:B------:R-:W-:-:S04]  /*8600*/  FMUL R3, R3, UR4 ;  /* 0x0000000403037c20 */ /* 0x000fc80008400000 */
[----:B------:R0:W3:Y:S02]  /*8610*/  F2I.U32.TRUNC.NTZ R20, R3 ;  /* 0x0000000300147305 */ /* 0x0000e4000020f000 */
[----:B--2-4-:R-:W-:Y:S05]  /*8620*/  @!P0 BRA `(.L_x_284) ;  /* 0x0000000000288947 */ /* 0x014fea0003800000 */
[----:B0-----:R-:W0:Y:S02]  /*8630*/  LDC R3, c[0x0][0x634] ;  /* 0x00018d00ff037b82 */ /* 0x001e240000000800 */
        /* <DEDUP_REMOVED lines=9> */
.L_x_284:
[----:B------:R-:W2:Y:S01]  /*86d0*/  LDC.64 R30, c[0x0][0x640] ;  /* 0x00019000ff1e7b82 */ /* 0x000ea20000000a00 */
[-CC-:B------:R-:W-:Y:S01]  /*86e0*/  SHF.R.U64 R23, R8, R0.reuse, R9.reuse ;  /* 0x0000000008177219 */ /* 0x180fe20000001209 */
[----:B---3--:R-:W-:Y:S01]  /*86f0*/  IMAD.MOV R20, RZ, RZ, -R20 ;  /* 0x000000ffff147224 */ /* 0x008fe200078e0a14 */
[----:B------:R-:W-:Y:S01]  /*8700*/  SHF.R.U32.HI R0, RZ, R0, R9 ;  /* 0x00000000ff007219 */ /* 0x000fe20000011609 */
[----:B------:R-:W-:Y:S01]  /*8710*/  ULDC UR4, c[0x0][0x154] ;  /* 0x0000550000047ab9 */ /* 0x000fe20000000800 */
[----:B0-----:R-:W-:Y:S01]  /*8720*/  IADD3 R3, P0, RZ, -R23, RZ ;  /* 0x80000017ff037210 */ /* 0x001fe20007f1e0ff */
[----:B------:R-:W-:Y:S02]  /*8730*/  IMAD R26, R21, R20, R12 ;  /* 0x00000014151a7224 */ /* 0x000fe400078e020c */
[----:B------:R-:W0:Y:S01]  /*8740*/  LDC R6, c[0x0][0x618] ;  /* 0x00018600ff067b82 */ /* 0x000e220000000800 */
[----:B------:R-:W-:Y:S02]  /*8750*/  IMAD.MOV.U32 R7, RZ, RZ, 0x1 ;  /* 0x00000001ff077424 */ /* 0x000fe400078e00ff */
[----:B------:R-:W-:-:S04]  /*8760*/  IMAD.X R5, RZ, RZ, ~R0, P0 ;  /* 0x000000ffff057224 */ /* 0x000fc800000e0e00 */
[-C--:B-1----:R-:W-:Y:S01]  /*8770*/  IMAD R0, R5, R14.reuse, RZ ;  /* 0x0000000e05007224 */ /* 0x082fe200078e02ff */
[----:B------:R-:W1:Y:S01]  /*8780*/  LDC R8, c[0x0][0x608] ;  /* 0x00018200ff087b82 */ /* 0x000e620000000800 */
[----:B------:R-:W-:-:S04]  /*8790*/  IMAD.WIDE.U32 R4, R3, R14, R16 ;  /* 0x0000000e03047225 */ /* 0x000fc800078e0010 */
[----:B------:R-:W-:Y:S01]  /*87a0*/  IMAD R3, R3, R15, R0 ;  /* 0x0000000f03037224 */ /* 0x000fe200078e0200 */
[----:B------:R-:W-:Y:S02]  /*87b0*/  I2FP.F32.U32 R0, R24 ;  /* 0x0000001800007245 */ /* 0x000fe40000201000 */
[----:B------:R-:W3:Y:S01]  /*87c0*/  LDC R28, c[0x0][0x658] ;  /* 0x00019600ff1c7b82 */ /* 0x000ee20000000800 */
[----:B------:R-:W-:Y:S01]  /*87d0*/  IMAD.IADD R3, R5, 0x1, R3 ;  /* 0x0000000105037824 */ /* 0x000fe200078e0203 */
[----:B--2---:R-:W-:Y:S01]  /*87e0*/  ISETP.NE.U32.AND P0, PT, R30, RZ, PT ;  /* 0x000000ff1e00720c */ /* 0x004fe20003f05070 */
[----:B------:R-:W-:Y:S01]  /*87f0*/  FMUL R0, R0, UR4 ;  /* 0x0000000400007c20 */ /* 0x000fe20008400000 */
[----:B------:R-:W-:Y:S02]  /*8800*/  IMAD.MOV.U32 R5, RZ, RZ, -0x1 ;  /* 0xffffffffff057424 */ /* 0x000fe400078e00ff */
[----:B------:R-:W-:Y:S01]  /*8810*/  ISETP.NE.AND.EX P0, PT, R31, RZ, PT, P0 ;  /* 0x000000ff1f00720c */ /* 0x000fe20003f05300 */
[----:B------:R2:W4:Y:S01]  /*8820*/  F2I.U32.TRUNC.NTZ R13, R0 ;  /* 0x00000000000d7305 */ /* 0x000522000020f000 */
[----:B------:R-:W2:Y:S01]  /*8830*/  LDC R15, c[0x0][0x148] ;  /* 0x00005200ff0f7b82 */ /* 0x000ea20000000800 */
[----:B0-----:R-:W-:-:S02]  /*8840*/  SHF.R.U64 R12, R4, R6, R3 ;  /* 0x00000006040c7219 */ /* 0x001fc40000001203 */
[----:B------:R-:W-:-:S05]  /*8850*/  SHF.R.U32.HI R3, RZ, R6, R3 ;  /* 0x00000006ff037219 */ /* 0x000fca0000011603 */
[----:B------:R-:W0:Y:S01]  /*8860*/  LDC R20, c[0x0][0x600] ;  /* 0x00018000ff147b82 */ /* 0x000e220000000800 */
[-CC-:B-1----:R-:W-:Y:S02]  /*8870*/  SHF.R.U64 R10, R12, R8.reuse, R3.reuse ;  /* 0x000000080c0a7219 */ /* 0x182fe40000001203 */
[----:B------:R-:W-:-:S05]  /*8880*/  SHF.R.U32.HI R3, RZ, R8, R3 ;  /* 0x00000008ff037219 */ /* 0x000fca0000011603 */
[----:B------:R-:W1:Y:S01]  /*8890*/  LDC R21, c[0x0][0x648] ;  /* 0x00019200ff157b82 */ /* 0x000e620000000800 */
[-C--:B---3--:R-:W-:Y:S02]  /*88a0*/  SHF.L.U32 R4, R5, R28.reuse, RZ ;  /* 0x0000001c05047219 */ /* 0x088fe400000006ff */
[-CC-:B------:R-:W-:Y:S02]  /*88b0*/  SHF.R.U64 R14, R10, R28.reuse, R3.reuse ;  /* 0x0000001c0a0e7219 */ /* 0x180fe40000001203 */
[----:B------:R-:W-:Y:S02]  /*88c0*/  SHF.R.U32.HI R5, RZ, R28, R3 ;  /* 0x0000001cff057219 */ /* 0x000fe40000011603 */
[----:B------:R-:W-:Y:S01]  /*88d0*/  LOP3.LUT R153, RZ, R4, RZ, 0x33, !PT ;  /* 0x00000004ff997212 */ /* 0x000fe200078e33ff */
[----:B------:R-:W3:Y:S01]  /*88e0*/  LDC R25, c[0x0][0x638] ;  /* 0x00018e00ff197b82 */ /* 0x000ee20000000800 */
[----:B------:R-:W-:Y:S01]  /*88f0*/  SHF.L.U32 R28, R7, R28, RZ ;  /* 0x0000001c071c7219 */ /* 0x000fe200000006ff */
[----:B------:R-:W-:-:S06]  /*8900*/  IMAD.MOV.U32 R4, RZ, RZ, R14 ;  /* 0x000000ffff047224 */ /* 0x000fcc00078e000e */
[----:B------:R-:W0:Y:S01]  /*8910*/  LDC R27, c[0x0][0x610] ;  /* 0x00018400ff1b7b82 */ /* 0x000e220000000800 */
[----:B----4-:R-:W-:Y:S05]  /*8920*/  @!P0 BRA `(.L_x_285) ;  /* 0x0000000000288947 */ /* 0x010fea0003800000 */
[----:B------:R-:W4:Y:S02]  /*8930*/  LDC R3, c[0x0][0x64c] ;  /* 0x00019300ff037b82 */ /* 0x000f240000000800 */
[----:B----4-:R-:W-:-:S05]  /*8940*/  IADD3 R3, P0, R14, R3, RZ ;  /* 0x000000030e037210 */ /* 0x010fca0007f1e0ff */
        /* <DEDUP_REMOVED lines=8> */
.L_x_285:
[----:B------:R-:W-:Y:S01]  /*89d0*/  ISETP.NE.AND P0, PT, R2, 0x1, PT ;  /* 0x000000010200780c */ /* 0x000fe20003f05270 */
[----:B------:R-:W-:Y:S01]  /*89e0*/  IMAD.MOV R13, RZ, RZ, -R13 ;  /* 0x000000ffff0d7224 */ /* 0x000fe200078e0a0d */
[----:B-12---:R-:W-:Y:S01]  /*89f0*/  SHF.R.U64 R0, R4, R21, R5 ;  /* 0x0000001504007219 */ /* 0x006fe20000001205 */
[----:B0-----:R-:W-:Y:S01]  /*8a00*/  VIADD R5, R20, 0xffffffff ;  /* 0xffffffff14057836 */ /* 0x001fe20000000000 */
[----:B------:R-:W-:-:S03]  /*8a10*/  LOP3.LUT R153, R10, R153, RZ, 0xc0, !PT ;  /* 0x000000990a997212 */ /* 0x000fc600078ec0ff */
[----:B------:R-:W-:Y:S01]  /*8a20*/  IMAD.MOV R3, RZ, RZ, -R0 ;  /* 0x000000ffff037224 */ /* 0x000fe200078e0a00 */
[----:B------:R-:W-:Y:S01]  /*8a30*/  LOP3.LUT R5, R12, R5, RZ, 0xc0, !PT ;  /* 0x000000050c057212 */ /* 0x000fe200078ec0ff */
[----:B------:R-:W-:Y:S02]  /*8a40*/  IMAD R153, R28, R0, R153 ;  /* 0x000000001c997224 */ /* 0x000fe400078e0299 */
[----:B---3--:R-:W-:Y:S02]  /*8a50*/  IMAD R0, R3, R25, R14 ;  /* 0x0000001903007224 */ /* 0x008fe400078e020e */
[----:B------:R-:W-:Y:S02]  /*8a60*/  @P0 IMAD R26, R15, R13, R24 ;  /* 0x0000000d0f1a0224 */ /* 0x000fe400078e0218 */
[----:B------:R-:W-:Y:S02]  /*8a70*/  IMAD R4, R0, R20, R5 ;  /* 0x0000001400047224 */ /* 0x000fe400078e0205 */
[----:B------:R-:W-:-:S02]  /*8a80*/  IMAD R153, R153, R27, R26 ;  /* 0x0000001b99997224 */ /* 0x000fc400078e021a */
[----:B------:R-:W-:-:S03]  /*8a90*/  IMAD.MOV.U32 R3, RZ, RZ, 0x1 ;  /* 0x00000001ff037424 */ /* 0x000fc600078e00ff */
[----:B------:R-:W-:Y:S02]  /*8aa0*/  SEL R152, R4, R153, !P0 ;  /* 0x0000009904987207 */ /* 0x000fe40004000000 */
[----:B------:R-:W-:Y:S02]  /*8ab0*/  PRMT R0, R3, 0x7610, R0 ;  /* 0x0000761003007816 */ /* 0x000fe40000000000 */
[----:B------:R-:W-:-:S07]  /*8ac0*/  SEL R153, R153, R4, !P0 ;  /* 0x0000000499997207 */ /* 0x000fce0004000000 */
.L_x_283:
[----:B------:R-:W-:-:S13]  /*8ad0*/  LOP3.LUT P0, RZ, R0, 0xff, RZ, 0xc0, !PT ;  /* 0x000000ff00ff7812 */ /* 0x000fda000780c0ff */
[----:B------:R-:W-:Y:S05]  /*8ae0*/  @P0 BRA `(.L_x_286) ;  /* 0xffffff8400000947 */ /* 0x000fea000383ffff */
[----:B------:R-:W-:Y:S05]  /*8af0*/  EXIT ;  /* 0x000000000000794d */ /* 0x000fea0003800000 */
.L_x_3:
[----:B0-----:R-:W-:Y:S01]  /*8b00*/  ULDC.64 UR4, c[0x0][0x650] ;  /* 0x0001940000047ab9 */ /* 0x001fe20000000a00 */
        /* <DEDUP_REMOVED lines=25> */
.L_x_288:
[--C-:B------:R-:W-:Y:S01]  /*8ca0*/  SHF.R.U64 R12, R10, R14, R11.reuse ;  /* 0x0000000e0a0c7219 */ /* 0x100fe2000000120b */
[----:B------:R-:W0:Y:S01]  /*8cb0*/  LDC R22, c[0x0][0x618] ;  /* 0x00018600ff167b82 */ /* 0x000e220000000800 */
[----:B------:R-:W-:Y:S01]  /*8cc0*/  I2FP.F32.U32 R6, R4 ;  /* 0x0000000400067245 */ /* 0x000fe20000201000 */
[----:B------:R-:W-:Y:S01]  /*8cd0*/  ULDC UR4, c[0x0][0x150] ;  /* 0x0000540000047ab9 */ /* 0x000fe20000000800 */
[----:B------:R-:W-:Y:S02]  /*8ce0*/  SHF.R.U32.HI R5, RZ, R14, R11 ;  /* 0x0000000eff057219 */ /* 0x000fe4000001160b */
[----:B------:R-:W-:Y:S01]  /*8cf0*/  IADD3 R9, P0, RZ, -R12, RZ ;  /* 0x8000000cff097210 */ /* 0x000fe20007f1e0ff */
[----:B------:R-:W-:Y:S01]  /*8d00*/  FMUL R11, R6, UR4 ;  /* 0x00000004060b7c20 */ /* 0x000fe20008400000 */
[----:B------:R-:W-:Y:S01]  /*8d10*/  ULDC UR4, c[0x0][0x154] ;  /* 0x0000550000047ab9 */ /* 0x000fe20000000800 */
[----:B------:R-:W1:Y:S02]  /*8d20*/  LDC.64 R24, c[0x0][0x640] ;  /* 0x00019000ff187b82 */ /* 0x000e640000000a00 */
[----:B------:R-:W-:-:S02]  /*8d30*/  IMAD.X R5, RZ, RZ, ~R5, P0 ;  /* 0x000000ffff057224 */ /* 0x000fc400000e0e05 */
[----:B------:R-:W2:Y:S01]  /*8d40*/  F2I.U32.TRUNC.NTZ R11, R11 ;  /* 0x0000000b000b7305 */ /* 0x000ea2000020f000 */
[----:B------:R-:W-:-:S03]  /*8d50*/  IMAD.WIDE.U32 R6, R9, R20, R16 ;  /* 0x0000001409067225 */ /* 0x000fc600078e0010 */
[----:B------:R-:W3:Y:S01]  /*8d60*/  LDC R13, c[0x0][0x144] ;  /* 0x00005100ff0d7b82 */ /* 0x000ee20000000800 */
[----:B------:R-:W-:-:S04]  /*8d70*/  IMAD R8, R5, R20, RZ ;  /* 0x0000001405087224 */ /* 0x000fc800078e02ff */
[----:B------:R-:W-:Y:S02]  /*8d80*/  IMAD R5, R9, R21, R8 ;  /* 0x0000001509057224 */ /* 0x000fe400078e0208 */
[----:B------:R-:W-:Y:S01]  /*8d90*/  IMAD.MOV.U32 R8, RZ, RZ, -0x1 ;  /* 0xffffffffff087424 */ /* 0x000fe200078e00ff */
[----:B------:R-:W4:Y:S01]  /*8da0*/  LDC R14, c[0x0][0x608] ;  /* 0x00018200ff0e7b82 */ /* 0x000f220000000800 */
[----:B------:R-:W-:Y:S01]  /*8db0*/  IMAD.IADD R5, R7, 0x1, R5 ;  /* 0x0000000107057824 */ /* 0x000fe200078e0205 */
[----:B------:R-:W-:-:S04]  /*8dc0*/  I2FP.F32.U32 R7, R3 ;  /* 0x0000000300077245 */ /* 0x000fc80000201000 */
[-C--:B0-----:R-:W-:Y:S01]  /*8dd0*/  SHF.R.U64 R10, R6, R22.reuse, R5 ;  /* 0x00000016060a7219 */ /* 0x081fe20000001205 */
[----:B--2---:R-:W-:Y:S01]  /*8de0*/  IMAD.MOV R6, RZ, RZ, -R11 ;  /* 0x000000ffff067224 */ /* 0x004fe200078e0a0b */
[----:B------:R-:W0:Y:S01]  /*8df0*/  LDC R9, c[0x0][0x658] ;  /* 0x00019600ff097b82 */ /* 0x000e220000000800 */
[----:B-1----:R-:W-:Y:S01]  /*8e00*/  ISETP.NE.U32.AND P0, PT, R24, RZ, PT ;  /* 0x000000ff1800720c */ /* 0x002fe20003f05070 */
[----:B------:R-:W-:Y:S01]  /*8e10*/  FMUL R7, R7, UR4 ;  /* 0x0000000407077c20 */ /* 0x000fe20008400000 */
[----:B------:R-:W-:Y:S02]  /*8e20*/  SHF.R.U32.HI R5, RZ, R22, R5 ;  /* 0x00000016ff057219 */ /* 0x000fe40000011605 */
[----:B------:R-:W-:-:S03]  /*8e30*/  ISETP.NE.AND.EX P0, PT, R25, RZ, PT, P0 ;  /* 0x000000ff1900720c */ /* 0x000fc60003f05300 */
[----:B------:R-:W1:Y:S01]  /*8e40*/  LDC R20, c[0x0][0x148] ;  /* 0x00005200ff147b82 */ /* 0x000e620000000800 */
[----:B---3--:R-:W-:Y:S02]  /*8e50*/  IMAD R23, R13, R6, R4 ;  /* 0x000000060d177224 */ /* 0x008fe400078e0204 */
[----:B------:R-:W-:-:S05]  /*8e60*/  IMAD.MOV.U32 R6, RZ, RZ, 0x1 ;  /* 0x00000001ff067424 */ /* 0x000fca00078e00ff */
[----:B------:R-:W2:Y:S01]  /*8e70*/  LDC R21, c[0x0][0x600] ;  /* 0x00018000ff157b82 */ /* 0x000ea20000000800 */
[-CC-:B----4-:R-:W-:Y:S02]  /*8e80*/  SHF.R.U64 R13, R10, R14.reuse, R5.reuse ;  /* 0x0000000e0a0d7219 */ /* 0x190fe40000001205 */
[----:B------:R-:W-:Y:S02]  /*8e90*/  SHF.R.U32.HI R4, RZ, R14, R5 ;  /* 0x0000000eff047219 */ /* 0x000fe40000011605 */
[----:B------:R3:W4:Y:S03]  /*8ea0*/  F2I.U32.TRUNC.NTZ R14, R7 ;  /* 0x00000007000e7305 */ /* 0x000726000020f000 */
[----:B------:R-:W1:Y:S01]  /*8eb0*/  LDC R26, c[0x0][0x648] ;  /* 0x00019200ff1a7b82 */ /* 0x000e620000000800 */
[-C--:B0-----:R-:W-:Y:S02]  /*8ec0*/  SHF.R.U64 R15, R13, R9.reuse, R4 ;  /* 0x000000090d0f7219 */ /* 0x081fe40000001204 */
[----:B------:R-:W-:-:S02]  /*8ed0*/  SHF.L.U32 R8, R8, R9, RZ ;  /* 0x0000000908087219 */ /* 0x000fc400000006ff */
[-C--:B------:R-:W-:Y:S01]  /*8ee0*/  SHF.R.U32.HI R5, RZ, R9.reuse, R4 ;  /* 0x00000009ff057219 */ /* 0x080fe20000011604 */
[----:B------:R-:W-:Y:S01]  /*8ef0*/  IMAD.MOV.U32 R4, RZ, RZ, R15 ;  /* 0x000000ffff047224 */ /* 0x000fe200078e000f */
[----:B------:R-:W-:Y:S01]  /*8f00*/  SHF.L.U32 R22, R6, R9, RZ ;  /* 0x0000000906167219 */ /* 0x000fe200000006ff */
[----:B------:R-:W0:Y:S01]  /*8f10*/  LDC R27, c[0x0][0x638] ;  /* 0x00018e00ff1b7b82 */ /* 0x000e220000000800 */
[----:B------:R-:W-:-:S07]  /*8f20*/  LOP3.LUT R28, RZ, R8, RZ, 0x33, !PT ;  /* 0x00000008ff1c7212 */ /* 0x000fce00078e33ff */
        /* <DEDUP_REMOVED lines=12> */
.L_x_289:
[----:B------:R-:W-:Y:S01]  /*8ff0*/  ISETP.NE.AND P0, PT, R2, 0x1, PT ;  /* 0x000000010200780c */ /* 0x000fe20003f05270 */
[----:B--2---:R-:W-:Y:S01]  /*9000*/  VIADD R7, R21, 0xffffffff ;  /* 0xffffffff15077836 */ /* 0x004fe20000000000 */
[----:B-1----:R-:W-:Y:S01]  /*9010*/  SHF.R.U64 R5, R4, R26, R5 ;  /* 0x0000001a04057219 */ /* 0x002fe20000001205 */
[----:B------:R-:W-:Y:S01]  /*9020*/  IMAD.MOV R14, RZ, RZ, -R14 ;  /* 0x000000ffff0e7224 */ /* 0x000fe200078e0a0e */
[----:B------:R-:W-:Y:S01]  /*9030*/  LOP3.LUT R4, R13, R28, RZ, 0xc0, !PT ;  /* 0x0000001c0d047212 */ /* 0x000fe200078ec0ff */
[----:B------:R-:W-:Y:S01]  /*9040*/  IMAD.MOV.U32 R8, RZ, RZ, R12 ;  /* 0x000000ffff087224 */ /* 0x000fe200078e000c */
[----:B------:R-:W-:Y:S01]  /*9050*/  LOP3.LUT R10, R10, R7, RZ, 0xc0, !PT ;  /* 0x000000070a0a7212 */ /* 0x000fe200078ec0ff */
[----:B------:R-:W-:Y:S02]  /*9060*/  IMAD.MOV R6, RZ, RZ, -R5 ;  /* 0x000000ffff067224 */ /* 0x000fe400078e0a05 */
[----:B------:R-:W-:-:S04]  /*9070*/  IMAD R4, R22, R5, R4 ;  /* 0x0000000516047224 */ /* 0x000fc800078e0204 */
[----:B------:R-:W-:Y:S02]  /*9080*/  @P0 IMAD R23, R20, R14, R3 ;  /* 0x0000000e14170224 */ /* 0x000fe400078e0203 */
[----:B0-----:R-:W-:Y:S02]  /*9090*/  IMAD R3, R6, R27, R15 ;  /* 0x0000001b06037224 */ /* 0x001fe400078e020f */
[----:B------:R-:W-:Y:S02]  /*90a0*/  IMAD R7, R4, R29, R23 ;  /* 0x0000001d04077224 */ /* 0x000fe400078e0217 */
[----:B------:R-:W-:Y:S02]  /*90b0*/  IMAD R4, R3, R21, R10 ;  /* 0x0000001503047224 */ /* 0x000fe400078e020a */
[----:B------:R-:W-:-:S03]  /*90c0*/  IMAD.MOV.U32 R6, RZ, RZ, 0x1 ;  /* 0x00000001ff067424 */ /* 0x000fc600078e00ff */
[----:B------:R-:W-:Y:S02]  /*90d0*/  SEL R9, R4, R7, !P0 ;  /* 0x0000000704097207 */ /* 0x000fe40004000000 */
[----:B------:R-:W-:-:S07]  /*90e0*/  SEL R7, R7, R4, !P0 ;  /* 0x0000000407077207 */ /* 0x000fce0004000000 */
.L_x_287:
[----:B------:R-:W-:-:S08]  /*90f0*/  NOP ;  /* 0x0000000000007918 */ /* 0x000fd00000000000 */
[----:B------:R-:W0:-:S00]  /*9100*/  USETMAXREG.DEALLOC.CTAPOOL 0x28 ;  /* 0x00000028000079c8 */ /* 0x000e0000080e0500 */
[----:B0-----:R-:W-:-:S13]  /*9110*/  ISETP.NE.AND P0, PT, R0, RZ, PT ;  /* 0x000000ff0000720c */ /* 0x001fda0003f05270 */
[----:B------:R-:W-:Y:S05]  /*9120*/  @P0 EXIT ;  /* 0x000000000000094d */ /* 0x000fea0003800000 */
[----:B------:R-:W-:Y:S01]  /*9130*/  LOP3.LUT P0, RZ, R6, 0xff, RZ, 0xc0, !PT ;  /* 0x000000ff06ff7812 */ /* 0x000fe2000780c0ff */
[----:B------:R-:W-:Y:S02]  /*9140*/  IMAD.MOV.U32 R3, RZ, RZ, 0x1 ;  /* 0x00000001ff037424 */ /* 0x000fe400078e00ff */
[----:B------:R-:W-:-:S10]  /*9150*/  IMAD.MOV.U32 R0, RZ, RZ, RZ ;  /* 0x000000ffff007224 */ /* 0x000fd400078e00ff */
[----:B------:R-:W-:Y:S05]  /*9160*/  @!P0 BRA `(.L_x_290) ;  /* 0x0000000c00648947 */ /* 0x000fea0003800000 */
[----:B------:R-:W0:Y:S01]  /*9170*/  LDC R0, c[0x0][0x28c] ;  /* 0x0000a300ff007b82 */ /* 0x000e220000000800 */
[----:B------:R-:W-:Y:S01]  /*9180*/  ULDC UR5, c[0x0][0x658] ;  /* 0x0001960000057ab9 */ /* 0x000fe20000000800 */
[----:B------:R-:W-:Y:S01]  /*9190*/  UMOV UR7, 0xffffffff ;  /* 0xffffffff00077882 */ /* 0x000fe20000000000 */
[----:B------:R-:W-:Y:S01]  /*91a0*/  ULDC UR6, c[0x0][0xc] ;  /* 0x0000030000067ab9 */ /* 0x000fe20000000800 */
[----:B------:R-:W-:Y:S01]  /*91b0*/  USHF.L.U32 UR9, UR7, UR5, URZ ;  /* 0x0000000507097299 */ /* 0x000fe2000800063f */
[C---:B------:R-:W-:Y:S01]  /*91c0*/  LOP3.LUT P2, RZ, R18.reuse, 0x7f, RZ, 0xc0, !PT ;  /* 0x0000007f12ff7812 */ /* 0x040fe2000784c0ff */
[----:B------:R-:W-:Y:S01]  /*91d0*/  UMOV UR8, 0x1 ;  /* 0x0000000100087882 */ /* 0x000fe20000000000 */
[----:B------:R-:W-:Y:S01]  /*91e0*/  ULDC UR7, c[0x0][0x10] ;  /* 0x0000040000077ab9 */ /* 0x000fe20000000800 */
[----:B------:R-:W-:Y:S01]  /*91f0*/  LOP3.LUT P0, RZ, R18, 0x1f, RZ, 0xc0, !PT ;  /* 0x0000001f12ff7812 */ /* 0x000fe2000780c0ff */
[----:B------:R-:W-:Y:S01]  /*9200*/  UIMAD.WIDE.U32 UR6, UR6, UR7, URZ ;  /* 0x00000007060672a5 */ /* 0x000fe2000f8e003f */
[----:B------:R-:W-:Y:S01]  /*9210*/  BSSY B0, `(.L_x_290) ;  /* 0x00000ce000007945 */ /* 0x000fe20003800000 */
[----:B------:R-:W-:Y:S01]  /*9220*/  USHF.L.U32 UR5, UR8, UR5, URZ ;  /* 0x0000000508057299 */ /* 0x000fe2000800063f */
[----:B------:R-:W-:Y:S01]  /*9230*/  IMAD.MOV.U32 R11, RZ, RZ, 0x1 ;  /* 0x00000001ff0b7424 */ /* 0x000fe200078e00ff */
[----:B------:R-:W-:Y:S01]  /*9240*/  LOP3.LUT R18, R19, 0x2, RZ, 0xfc, !PT ;  /* 0x0000000213127812 */ /* 0x000fe200078efcff */
[----:B------:R-:W-:Y:S01]  /*9250*/  ULDC UR8, c[0x0][0x14] ;  /* 0x0000050000087ab9 */ /* 0x000fe20000000800 */
[----:B------:R-:W-:Y:S01]  /*9260*/  PLOP3.LUT P0, PT, P0, P2, PT, 0x8a, 0x0 ;  /* 0x000000000000781c */ /* 0x000fe20000705172 */
[----:B------:R-:W-:-:S02]  /*9270*/  UIMAD.WIDE.U32 UR30, UR6, UR8, URZ ;  /* 0x00000008061e72a5 */ /* 0x000fc4000f8e003f */
[----:B------:R-:W-:Y:S01]  /*9280*/  UIMAD UR7, UR7, UR8, URZ ;  /* 0x00000008070772a4 */ /* 0x000fe2000f8e023f */
[----:B------:R-:W-:Y:S01]  /*9290*/  ULDC UR4, c[0x0][0x600] ;  /* 0x0001800000047ab9 */ /* 0x000fe20000000800 */
[----:B------:R-:W-:Y:S02]  /*92a0*/  ULOP3.LUT UR6, URZ, UR9, URZ, 0x33, !UPT ;  /* 0x000000093f067292 */ /* 0x000fe4000f8e333f */
[----:B------:R-:W-:Y:S01]  /*92b0*/  UIADD3 UR4, UR4, -0x1, URZ ;  /* 0xffffffff04047890 */ /* 0x000fe2000fffe03f */
[----:B0-----:R-:W-:Y:S01]  /*92c0*/  VIADD R0, R0, 0x3f ;  /* 0x0000003f00007836 */ /* 0x001fe20000000000 */
[----:B------:R-:W-:Y:S01]  /*92d0*/  UIADD3 UR7, UR31, UR7, URZ ;  /* 0x000000071f077290 */ /* 0x000fe2000fffe03f */
[----:B------:R-:W-:-:S03]  /*92e0*/  ULDC.64 UR38, c[0x0][0x198] ;  /* 0x0000660000267ab9 */ /* 0x000fc60000000a00 */
[----:B------:R-:W-:-:S04]  /*92f0*/  SHF.R.S32.HI R3, RZ, 0x1f, R0 ;  /* 0x0000001fff037819 */ /* 0x000fc80000011400 */
[----:B------:R-:W-:Y:S01]  /*9300*/  LEA.HI R3, R3, R0, RZ, 0x6 ;  /* 0x0000000003037211 */ /* 0x000fe200078f30ff */
[----:B------:R-:W-:-:S03]  /*9310*/  IMAD.MOV.U32 R0, RZ, RZ, RZ ;  /* 0x000000ffff007224 */ /* 0x000fc600078e00ff */
[----:B------:R-:W-:Y:S01]  /*9320*/  SHF.R.S32.HI R13, RZ, 0x6, R3 ;  /* 0x00000006ff0d7819 */ /* 0x000fe20000011403 */
[----:B------:R-:W-:-:S04]  /*9330*/  IMAD.MOV.U32 R3, RZ, RZ, 0x1 ;  /* 0x00000001ff037424 */ /* 0x000fc800078e00ff */
[----:B------:R-:W-:-:S07]  /*9340*/  VIADD R10, R13, 0x1 ;  /* 0x000000010d0a7836 */ /* 0x000fce0000000000 */
.L_x_302:
[----:B------:R-:W-:-:S03]  /*9350*/  UMOV UR8, 0xffffffff ;  /* 0xffffffff00087882 */ /* 0x000fc60000000000 */
[----:B------:R-:W-:Y:S05]  /*9360*/  BRA.DIV UR8, `(.L_x_291) ;  /* 0x0000000e08887947 */ /* 0x000fea000b800000 */
[----:B------:R-:W-:-:S13]  /*9370*/  ELECT P6, URZ, PT ;  /* 0x00000000003f782f */ /* 0x000fda00038c0000 */
.L_x_311:
[----:B------:R-:W0:Y:S01]  /*9380*/  LDC R4, c[0x0][0x28c] ;  /* 0x0000a300ff047b82 */ /* 0x000e220000000800 */
[----:B------:R-:W-:Y:S01]  /*9390*/  BSSY B1, `(.L_x_292) ;  /* 0x0000043000017945 */ /* 0x000fe20003800000 */
[----:B0-----:R-:W-:-:S13]  /*93a0*/  ISETP.LT.OR P6, PT, R4, 0x1, !P6 ;  /* 0x000000010400780c */ /* 0x001fda00077c1670 */
[----:B------:R-:W-:Y:S05]  /*93b0*/  @P6 BRA `(.L_x_293) ;  /* 0x0000000400006947 */ /* 0x000fea0003800000 */
[----:B------:R-:W-:Y:S02]  /*93c0*/  IMAD.SHL.U32 R14, R7, 0x80, RZ ;  /* 0x00000080070e7824 */ /* 0x000fe400078e00ff */
[----:B------:R-:W-:Y:S02]  /*93d0*/  IMAD.SHL.U32 R15, R9, 0x100, RZ ;  /* 0x00000100090f7824 */ /* 0x000fe400078e00ff */
[----:B------:R-:W-:Y:S02]  /*93e0*/  IMAD.MOV.U32 R20, RZ, RZ, RZ ;  /* 0x000000ffff147224 */ /* 0x000fe400078e00ff */
[----:B------:R-:W-:Y:S02]  /*93f0*/  IMAD.MOV.U32 R4, RZ, RZ, R10 ;  /* 0x000000ffff047224 */ /* 0x000fe400078e000a */
[----:B------:R-:W-:Y:S02]  /*9400*/  IMAD.MOV.U32 R5, RZ, RZ, R3 ;  /* 0x000000ffff057224 */ /* 0x000fe400078e0003 */
[----:B------:R-:W-:-:S07]  /*9410*/  IMAD.MOV.U32 R6, RZ, RZ, R0 ;  /* 0x000000ffff067224 */ /* 0x000fce00078e0000 */
.L_x_297:
[----:B------:R-:W0:Y:S01]  /*9420*/  S2R R12, SR_CgaCtaId ;  /* 0x00000000000c7919 */ /* 0x000e220000008800 */
[----:B------:R-:W-:Y:S01]  /*9430*/  MOV R7, 0x400 ;  /* 0x0000040000077802 */ /* 0x000fe20000000f00 */
[----:B------:R-:W1:Y:S03]  /*9440*/  @!P2 LDC R9, c[0x0][0x500] ;  /* 0x00014000ff09ab82 */ /* 0x000e660000000800 */
[----:B0-----:R-:W-:Y:S02]  /*9450*/  LEA R21, R12, R7, 0x18 ;  /* 0x000000070c157211 */ /* 0x001fe400078ec0ff */
[----:B------:R-:W-:-:S03]  /*9460*/  SHF.L.U32 R7, R5, 0x1f, RZ ;  /* 0x0000001f05077819 */ /* 0x000fc600000006ff */
[----:B------:R-:W-:-:S04]  /*9470*/  IMAD R12, R6, 0x8, R21 ;  /* 0x00000008060c7824 */ /* 0x000fc800078e0215 */
[----:B------:R-:W0:Y:S02]  /*9480*/  SYNCS.PHASECHK.TRANS64.TRYWAIT P1, [R12+URZ+0x10], R7 ;  /* 0x000010070c0075a7 */ /* 0x000e24000802017f */
[----:B01----:R-:W-:Y:S05]  /*9490*/  @!P1 BRA `(.L_x_294) ;  /* 0x0000000c005c9947 */ /* 0x003fea0003800000 */
.L_x_312:
[----:B0-----:R-:W-:Y:S01]  /*94a0*/  PRMT R7, R18, 0x9910, RZ ;  /* 0x0000991012077816 */ /* 0x001fe200000000ff */
[----:B------:R0:W-:Y:S03]  /*94b0*/  @!P2 SYNCS.ARRIVE.TRANS64 RZ, [R12+URZ], R9 ;  /* 0x000000090cffa9a7 */ /* 0x0001e6000800003f */
[----:B------:R-:W-:-:S13]  /*94c0*/  ISETP.NE.AND P1, PT, R7, 0x2, PT ;  /* 0x000000020700780c */ /* 0x000fda0003f25270 */
[----:B0-----:R-:W-:Y:S05]  /*94d0*/  @P1 BRA `(.L_x_295) ;  /* 0x0000000000041947 */ /* 0x001fea0003800000 */
[----:B------:R-:W-:Y:S01]  /*94e0*/  BPT.TRAP 0x1 ;  /* 0x000000040000795c */ /* 0x000fe20000300000 */
.L_x_295:
[----:B------:R-:W-:Y:S05]  /*94f0*/  @P0 BRA `(.L_x_296) ;  /* 0x0000000000040947 */ /* 0x000fea0003800000 */
[----:B------:R-:W-:Y:S01]  /*9500*/  BPT.TRAP 0x1 ;  /* 0x000000040000795c */ /* 0x000fe20000300000 */
.L_x_296:
[--C-:B------:R-:W-:Y:S01]  /*9510*/  IMAD R7, R6, 0x8000, R21.reuse ;  /* 0x0000800006077824 */ /* 0x100fe200078e0215 */
[----:B------:R-:W-:Y:S01]  /*9520*/  R2UR UR34, R20 ;  /* 0x00000000142272ca */ /* 0x000fe200000e0000 */
[----:B------:R-:W-:Y:S01]  /*9530*/  IMAD R21, R6, 0x10000, R21 ;  /* 0x0001000006157824 */ /* 0x000fe200078e0215 */
[----:B------:R-:W-:Y:S01]  /*9540*/  R2UR UR33, R12 ;  /* 0x000000000c2172ca */ /* 0x000fe200000e0000 */
[----:B------:R-:W-:Y:S01]  /*9550*/  VIADD R4, R4, 0xffffffff ;  /* 0xffffffff04047836 */ /* 0x000fe20000000000 */
[----:B------:R-:W-:Y:S01]  /*9560*/  R2UR UR24, R7 ;  /* 0x00000000071872ca */ /* 0x000fe200000e0000 */
[----:B------:R-:W-:Y:S01]  /*9570*/  UIADD3 UR14, UP0, UR38, 0xf0, URZ ;  /* 0x000000f0260e7890 */ /* 0x000fe2000ff1e03f */
[----:B------:R-:W-:Y:S01]  /*9580*/  R2UR UR8, R21 ;  /* 0x00000000150872ca */ /* 0x000fe200000e0000 */
[----:B------:R-:W-:Y:S01]  /*9590*/  UIADD3 UR40, UP1, UR38, 0x1f0, URZ ;  /* 0x000001f026287890 */ /* 0x000fe2000ff3e03f */
[----:B------:R-:W-:Y:S01]  /*95a0*/  R2UR UR36, R8 ;  /* 0x00000000082472ca */ /* 0x000fe200000e0000 */
[----:B------:R-:W-:Y:S01]  /*95b0*/  UIADD3.X UR15, URZ, UR39, URZ, UP0, !UPT ;  /* 0x000000273f0f7290 */ /* 0x000fe200087fe43f */
[----:B------:R-:W-:Y:S01]  /*95c0*/  R2UR UR35, R14 ;  /* 0x000000000e2372ca */ /* 0x000fe200000e0000 */
[----:B------:R-:W-:Y:S01]  /*95d0*/  UIADD3.X UR41, URZ, UR39, URZ, UP1, !UPT ;  /* 0x000000273f297290 */ /* 0x000fe20008ffe43f */
[----:B------:R-:W-:Y:S01]  /*95e0*/  R2UR UR19, R15 ;  /* 0x000000000f1372ca */ /* 0x000fe200000e0000 */
[----:B------:R-:W-:Y:S01]  /*95f0*/  UIADD3 UR26, UR34, 0x20, URZ ;  /* 0x00000020221a7890 */ /* 0x000fe2000fffe03f */
[----:B------:R-:W-:Y:S01]  /*9600*/  ISETP.GT.AND P3, PT, R4, 0x1, PT ;  /* 0x000000010400780c */ /* 0x000fe20003f64270 */
[----:B------:R-:W-:Y:S01]  /*9610*/  VIADD R6, R6, 0x1 ;  /* 0x0000000106067836 */ /* 0x000fe20000000000 */
[----:B------:R-:W-:Y:S01]  /*9620*/  UMOV UR22, 0x0 ;  /* 0x0000000000167882 */ /* 0x000fe20000000000 */
[----:B------:R-:W-:Y:S01]  /*9630*/  UIADD3 UR32, UR24, 0x100, URZ ;  /* 0x0000010018207890 */ /* 0x000fe2000fffe03f */
[----:B------:R-:W-:Y:S01]  /*9640*/  VIADD R20, R20, 0x40 ;  /* 0x0000004014147836 */ /* 0x000fe20000000000 */
[----:B------:R-:W-:Y:S01]  /*9650*/  UIADD3 UR24, UR24, 0x4100, URZ ;  /* 0x0000410018187890 */ /* 0x000fe2000fffe03f */
[----:B------:R-:W-:Y:S01]  /*9660*/  ISETP.NE.AND P1, PT, R6, 0x2, PT ;  /* 0x000000020600780c */ /* 0x000fe20003f25270 */
[----:B------:R-:W-:-:S02]  /*9670*/  UIADD3 UR16, UR8, 0x10100, URZ ;  /* 0x0001010008107890 */ /* 0x000fc4000fffe03f */
[----:B------:R-:W-:Y:S01]  /*9680*/  UIADD3 UR8, UR8, 0x18100, URZ ;  /* 0x0001810008087890 */ /* 0x000fe2000fffe03f */
[----:B------:R-:W-:Y:S01]  /*9690*/  SEL R12, RZ, 0x1, P1 ;  /* 0x00000001ff0c7807 */ /* 0x000fe20000800000 */
[----:B------:R-:W-:Y:S01]  /*96a0*/  UMOV UR23, 0x10000000 ;  /* 0x1000000000177882 */ /* 0x000fe20000000000 */
[----:B------:R-:W-:Y:S01]  /*96b0*/  UMOV UR25, UR33 ;  /* 0x0000002100197c82 */ /* 0x000fe20008000000 */
[----:B------:R-:W-:Y:S01]  /*96c0*/  UMOV UR28, UR36 ;  /* 0x00000024001c7c82 */ /* 0x000fe20008000000 */
[----:B------:R-:W-:Y:S01]  /*96d0*/  UMOV UR27, UR35 ;  /* 0x00000023001b7c82 */ /* 0x000fe20008000000 */
[----:B------:R-:W-:Y:S01]  /*96e0*/  UMOV UR17, UR33 ;  /* 0x0000002100117c82 */ /* 0x000fe20008000000 */
[----:B------:R-:W-:Y:S01]  /*96f0*/  UMOV UR18, UR34 ;  /* 0x0000002200127c82 */ /* 0x000fe20008000000 */
[----:B------:R-:W-:Y:S01]  /*9700*/  UMOV UR20, UR36 ;  /* 0x0000002400147c82 */ /* 0x000fe20008000000 */
[----:B------:R0:W-:Y:S01]  /*9710*/  UTMALDG.3D [UR32], [UR14], desc[UR22] ;  /* 0x000016200e0075b4 */ /* 0x0001e20008011000 */
[----:B------:R-:W-:Y:S01]  /*9720*/  UMOV UR9, UR33 ;  /* 0x0000002100097c82 */ /* 0x000fe20008000000 */
[----:B------:R-:W-:Y:S01]  /*9730*/  UMOV UR11, UR19 ;  /* 0x00000013000b7c82 */ /* 0x000fe20008000000 */
[----:B------:R-:W-:Y:S01]  /*9740*/  UMOV UR12, UR36 ;  /* 0x00000024000c7c82 */ /* 0x000fe20008000000 */
[----:B------:R-:W-:Y:S01]  /*9750*/  UMOV UR10, UR26 ;  /* 0x0000001a000a7c82 */ /* 0x000fe20008000000 */
[----:B------:R-:W-:-:S02]  /*9760*/  LOP3.LUT R5, R5, R12, RZ, 0x3c, !PT ;  /* 0x0000000c05057212 */ /* 0x000fc400078e3cff */
[----:B------:R-:W-:Y:S01]  /*9770*/  SEL R6, R6, RZ, P1 ;  /* 0x000000ff06067207 */ /* 0x000fe20000800000 */
[----:B------:R0:W-:Y:S01]  /*9780*/  UTMALDG.3D [UR24], [UR14], desc[UR22] ;  /* 0x000016180e0075b4 */ /* 0x0001e20008011000 */
[----:B------:R0:W-:Y:S01]  /*9790*/  UTMALDG.3D [UR16], [UR40], desc[UR22] ;  /* 0x00001610280075b4 */ /* 0x0001e20008011000 */
[----:B------:R0:W-:Y:S02]  /*97a0*/  UTMALDG.3D [UR8], [UR40], desc[UR22] ;  /* 0x00001608280075b4 */ /* 0x0001e40008011000 */
[----:B0-----:R-:W-:Y:S05]  /*97b0*/  @P3 BRA `(.L_x_297) ;  /* 0xfffffffc00183947 */ /* 0x001fea000383ffff */
.L_x_293:
[----:B------:R-:W-:Y:S05]  /*97c0*/  BSYNC B1 ;  /* 0x0000000000017941 */ /* 0x000fea0003800000 */
.L_x_292:
[----:B------:R-:W-:Y:S01]  /*97d0*/  LOP3.LUT P3, RZ, R11, 0xff, RZ, 0xc0, !PT ;  /* 0x000000ff0bff7812 */ /* 0x000fe2000786c0ff */
[----:B------:R-:W-:Y:S01]  /*97e0*/  IMAD.IADD R0, R13, 0x1, R0 ;  /* 0x000000010d007824 */ /* 0x000fe200078e0200 */
[----:B------:R-:W-:Y:S01]  /*97f0*/  IADD3 R16, P4, R16, UR30, RZ ;  /* 0x0000001e10107c10 */ /* 0x000fe2000ff9e0ff */
[----:B------:R-:W-:Y:S01]  /*9800*/  ULDC.64 UR8, c[0x0][0x650] ;  /* 0x0001940000087ab9 */ /* 0x000fe20000000a00 */
[----:B------:R-:W-:Y:S01]  /*9810*/  BSSY B1, `(.L_x_298) ;  /* 0x000006b000017945 */ /* 0x000fe20003800000 */
[----:B------:R-:W-:Y:S01]  /*9820*/  IMAD.MOV.U32 R7, RZ, RZ, -0x1 ;  /* 0xffffffffff077424 */ /* 0x000fe200078e00ff */
[----:B------:R-:W-:Y:S01]  /*9830*/  SHF.R.U32.HI R4, RZ, 0x1, R0 ;  /* 0x00000001ff047819 */ /* 0x000fe20000011600 */
[----:B------:R-:W-:Y:S01]  /*9840*/  IMAD.MOV.U32 R9, RZ, RZ, -0x1 ;  /* 0xffffffffff097424 */ /* 0x000fe200078e00ff */
[----:B------:R-:W-:Y:S01]  /*9850*/  ISETP.GT.U32.AND P1, PT, R0, 0x1, PT ;  /* 0x000000010000780c */ /* 0x000fe20003f24070 */
[----:B------:R-:W-:Y:S01]  /*9860*/  IMAD.MOV.U32 R8, RZ, RZ, -0x1 ;  /* 0xffffffffff087424 */ /* 0x000fe200078e00ff */
[----:B------:R-:W-:-:S02]  /*9870*/  LOP3.LUT R4, R4, 0x1, RZ, 0xc0, !PT ;  /* 0x0000000104047812 */ /* 0x000fc400078ec0ff */
[----:B------:R-:W-:Y:S01]  /*9880*/  ISETP.LT.U32.AND P1, PT, R13, 0x2, P1 ;  /* 0x000000020d00780c */ /* 0x000fe20000f21070 */
[----:B------:R-:W0:Y:S01]  /*9890*/  @P3 S2R R6, SR_CgaCtaId ;  /* 0x0000000000063919 */ /* 0x000e220000008800 */
[----:B------:R-:W-:Y:S02]  /*98a0*/  @P3 MOV R5, 0x400 ;  /* 0x0000040000053802 */ /* 0x000fe40000000f00 */
[----:B------:R-:W-:Y:S02]  /*98b0*/  IADD3.X R17, R17, UR7, RZ, P4, !PT ;  /* 0x0000000711117c10 */ /* 0x000fe4000a7fe4ff */
[----:B------:R-:W-:Y:S02]  /*98c0*/  ISETP.GE.U32.AND P4, PT, R16, UR8, PT ;  /* 0x0000000810007c0c */ /* 0x000fe4000bf86070 */
[----:B------:R-:W-:Y:S02]  /*98d0*/  LOP3.LUT R0, R0, 0x1, RZ, 0xc0, !PT ;  /* 0x0000000100007812 */ /* 0x000fe400078ec0ff */
[----:B------:R-:W-:-:S02]  /*98e0*/  PRMT R11, RZ, 0x7610, R11 ;  /* 0x00007610ff0b7816 */ /* 0x000fc4000000000b */
[----:B0-----:R-:W-:-:S04]  /*98f0*/  @P3 LEA R5, R6, R5, 0x18 ;  /* 0x0000000506053211 */ /* 0x001fc800078ec0ff */
[----:B------:R0:W-:Y:S01]  /*9900*/  @P3 SYNCS.ARRIVE.TRANS64.A1T0 RZ, [R5+URZ+0x38], RZ ;  /* 0x000038ff05ff39a7 */ /* 0x0001e2000810003f */
[----:B------:R-:W-:Y:S02]  /*9910*/  ISETP.NE.U32.AND P3, PT, R4, 0x1, PT ;  /* 0x000000010400780c */ /* 0x000fe40003f65070 */
[----:B------:R-:W-:Y:S02]  /*9920*/  SEL R4, RZ, 0x1, !P1 ;  /* 0x00000001ff047807 */ /* 0x000fe40004800000 */
[----:B------:R-:W-:Y:S02]  /*9930*/  ISETP.GE.U32.AND.EX P1, PT, R17, UR9, PT, P4 ;  /* 0x0000000911007c0c */ /* 0x000fe4000bf26140 */
[----:B------:R-:W-:-:S04]  /*9940*/  ISETP.GT.U32.AND P3, PT, R13, 0x1, !P3 ;  /* 0x000000010d00780c */ /* 0x000fc80005f64070 */
[----:B0-----:R-:W-:-:S04]  /*9950*/  SEL R5, RZ, 0x1, !P3 ;  /* 0x00000001ff057807 */ /* 0x001fc80005800000 */
[--C-:B------:R-:W-:Y:S02]  /*9960*/  LOP3.LUT R3, R5, R3, R4.reuse, 0x96, !PT ;  /* 0x0000000305037212 */ /* 0x100fe400078e9604 */
[----:B------:R-:W-:Y:S01]  /*9970*/  PRMT R4, RZ, 0x7610, R4 ;  /* 0x00007610ff047816 */ /* 0x000fe20000000004 */
[----:B------:R-:W-:Y:S06]  /*9980*/  @P1 BRA `(.L_x_299) ;  /* 0x00000004004c1947 */ /* 0x000fec0003800000 */
[----:B------:R-:W-:Y:S01]  /*9990*/  ULDC.64 UR8, c[0x0][0x628] ;  /* 0x00018a0000087ab9 */ /* 0x000fe20000000a00 */
[----:B------:R-:W0:Y:S01]  /*99a0*/  S2R R14, SR_CTAID.X ;  /* 0x00000000000e7919 */ /* 0x000e220000002500 */
[----:B------:R-:W-:Y:S01]  /*99b0*/  ISETP.NE.U32.AND P1, PT, RZ, UR8, PT ;  /* 0x00000008ff007c0c */ /* 0x000fe2000bf25070 */
[----:B------:R-:W-:Y:S01]  /*99c0*/  ULDC UR11, c[0x0][0x630] ;  /* 0x00018c00000b7ab9 */ /* 0x000fe20000000800 */
[----:B------:R-:W-:Y:S01]  /*99d0*/  IMAD.MOV.U32 R4, RZ, RZ, R16 ;  /* 0x000000ffff047224 */ /* 0x000fe200078e0010 */
[----:B------:R-:W1:Y:S01]  /*99e0*/  S2R R12, SR_CTAID.Y ;  /* 0x00000000000c7919 */ /* 0x000e620000002600 */
[----:B------:R-:W-:Y:S01]  /*99f0*/  ISETP.NE.AND.EX P1, PT, RZ, UR9, PT, P1 ;  /* 0x00000009ff007c0c */ /* 0x000fe2000bf25310 */
[----:B------:R-:W-:-:S12]  /*9a00*/  IMAD.MOV.U32 R5, RZ, RZ, R17 ;  /* 0x000000ffff057224 */ /* 0x000fd800078e0011 */
[----:B------:R-:W-:Y:S05]  /*9a10*/  @!P1 BRA `(.L_x_300) ;  /* 0x0000000000289947 */ /* 0x000fea0003800000 */
[----:B------:R-:W-:Y:S02]  /*9a20*/  ULDC UR10, c[0x0][0x634] ;  /* 0x00018d00000a7ab9 */ /* 0x000fe40000000800 */
[----:B------:R-:W-:-:S05]  /*9a30*/  IADD3 R9, P1, R16, UR10, RZ ;  /* 0x0000000a10097c10 */ /* 0x000fca000ff3e0ff */
[----:B------:R-:W-:-:S04]  /*9a40*/  IMAD.X R15, RZ, RZ, R17, P1 ;  /* 0x000000ffff0f7224 */ /* 0x000fc800008e0611 */
[----:B------:R-:W-:-:S04]  /*9a50*/  IMAD.WIDE.U32 R6, R15, UR8, RZ ;  /* 0x000000080f067c25 */ /* 0x000fc8000f8e00ff */
[----:B------:R-:W-:-:S04]  /*9a60*/  IMAD.WIDE.U32 R6, P1, R9, UR9, R6 ;  /* 0x0000000909067c25 */ /* 0x000fc8000f820006 */
[----:B------:R-:W-:-:S04]  /*9a70*/  IMAD.WIDE.U32 R8, R9, UR8, RZ ;  /* 0x0000000809087c25 */ /* 0x000fc8000f8e00ff */
[----:B------:R-:W-:Y:S01]  /*9a80*/  IMAD.X R5, RZ, RZ, RZ, P1 ;  /* 0x000000ffff057224 */ /* 0x000fe200008e06ff */
[----:B------:R-:W-:Y:S01]  /*9a90*/  IADD3 RZ, P1, R9, R6, RZ ;  /* 0x0000000609ff7210 */ /* 0x000fe20007f3e0ff */
[----:B------:R-:W-:-:S04]  /*9aa0*/  IMAD.MOV.U32 R4, RZ, RZ, R7 ;  /* 0x000000ffff047224 */ /* 0x000fc800078e0007 */
[----:B------:R-:W-:-:S08]  /*9ab0*/  IMAD.WIDE.U32.X R4, R15, UR9, R4, P1 ;  /* 0x000000090f047c25 */ /* 0x000fd000088e0404 */
.L_x_300:
[--C-:B------:R-:W-:Y:S01]  /*9ac0*/  SHF.R.U64 R8, R4, UR11, R5.reuse ;  /* 0x0000000b04087c19 */ /* 0x100fe20008001205 */
[----:B------:R-:W-:Y:S01]  /*9ad0*/  ULDC.64 UR8, c[0x0][0x620] ;  /* 0x0001880000087ab9 */ /* 0x000fe20000000a00 */
[----:B------:R-:W-:Y:S01]  /*9ae0*/  SHF.R.U32.HI R4, RZ, UR11, R5 ;  /* 0x0000000bff047c19 */ /* 0x000fe20008011605 */
[----:B------:R-:W2:Y:S01]  /*9af0*/  LDC R25, c[0x0][0x144] ;  /* 0x00005100ff197b82 */ /* 0x000ea20000000800 */
[----:B------:R-:W-:Y:S01]  /*9b00*/  IADD3 R7, P1, RZ, -R8, RZ ;  /* 0x80000008ff077210 */ /* 0x000fe20007f3e0ff */
[----:B------:R-:W-:Y:S01]  /*9b10*/  ULDC.64 UR12, c[0x0][0x640] ;  /* 0x00019000000c7ab9 */ /* 0x000fe20000000a00 */
[----:B0-----:R-:W-:Y:S01]  /*9b20*/  I2FP.F32.U32 R9, R14 ;  /* 0x0000000e00097245 */ /* 0x001fe20000201000 */
[----:B------:R-:W-:Y:S02]  /*9b30*/  ULDC UR10, c[0x0][0x608] ;  /* 0x00018200000a7ab9 */ /* 0x000fe40000000800 */
[----:B------:R-:W-:Y:S01]  /*9b40*/  IMAD.X R4, RZ, RZ, ~R4, P1 ;  /* 0x000000ffff047224 */ /* 0x000fe200008e0e04 */
[----:B------:R-:W-:Y:S01]  /*9b50*/  ISETP.NE.U32.AND P1, PT, RZ, UR12, PT ;  /* 0x0000000cff007c0c */ /* 0x000fe2000bf25070 */
[----:B------:R-:W0:Y:S02]  /*9b60*/  LDC R21, c[0x0][0x148] ;  /* 0x00005200ff157b82 */ /* 0x000e240000000800 */
[----:B------:R-:W-:Y:S01]  /*9b70*/  IMAD R6, R4, UR8, RZ ;  /* 0x0000000804067c24 */ /* 0x000fe2000f8e02ff */
[----:B------:R-:W-:Y:S01]  /*9b80*/  ISETP.NE.AND.EX P1, PT, RZ, UR13, PT, P1 ;  /* 0x0000000dff007c0c */ /* 0x000fe2000bf25310 */
[----:B------:R-:W-:Y:S01]  /*9b90*/  IMAD.WIDE.U32 R4, R7, UR8, R16 ;  /* 0x0000000807047c25 */ /* 0x000fe2000f8e0010 */
[----:B------:R-:W-:-:S03]  /*9ba0*/  ULDC UR8, c[0x0][0x150] ;  /* 0x0000540000087ab9 */ /* 0x000fc60000000800 */
[----:B------:R-:W-:Y:S02]  /*9bb0*/  IMAD R7, R7, UR9, R6 ;  /* 0x0000000907077c24 */ /* 0x000fe4000f8e0206 */
[----:B------:R-:W-:Y:S01]  /*9bc0*/  FMUL R6, R9, UR8 ;  /* 0x0000000809067c20 */ /* 0x000fe20008400000 */
[----:B------:R-:W-:Y:S01]  /*9bd0*/  ULDC UR8, c[0x0][0x618] ;  /* 0x0001860000087ab9 */ /* 0x000fe20000000800 */
[----:B------:R-:W-:Y:S01]  /*9be0*/  ULDC UR9, c[0x0][0x154] ;  /* 0x0000550000097ab9 */ /* 0x000fe20000000800 */
[----:B------:R-:W-:-:S03]  /*9bf0*/  IMAD.IADD R5, R5, 0x1, R7 ;  /* 0x0000000105057824 */ /* 0x000fc600078e0207 */
[----:B------:R-:W3:Y:S02]  /*9c00*/  F2I.U32.TRUNC.NTZ R6, R6 ;  /* 0x0000000600067305 */ /* 0x000ee4000020f000 */
[----:B------:R-:W-:Y:S02]  /*9c10*/  SHF.R.U64 R9, R4, UR8, R5 ;  /* 0x0000000804097c19 */ /* 0x000fe40008001205 */
[----:B-1----:R-:W-:-:S05]  /*9c20*/  I2FP.F32.U32 R4, R12 ;  /* 0x0000000c00047245 */ /* 0x002fca0000201000 */
[----:B------:R-:W-:Y:S01]  /*9c30*/  FMUL R22, R4, UR9 ;  /* 0x0000000904167c20 */ /* 0x000fe20008400000 */
[----:B------:R-:W-:Y:S01]  /*9c40*/  SHF.R.U32.HI R4, RZ, UR8, R5 ;  /* 0x00000008ff047c19 */ /* 0x000fe20008011605 */
[----:B------:R-:W-:-:S03]  /*9c50*/  ULDC UR8, c[0x0][0x658] ;  /* 0x0001960000087ab9 */ /* 0x000fc60000000800 */
[--C-:B------:R-:W-:Y:S01]  /*9c60*/  SHF.R.U64 R20, R9, UR10, R4.reuse ;  /* 0x0000000a09147c19 */ /* 0x100fe20008001204 */
[----:B------:R-:W1:Y:S01]  /*9c70*/  F2I.U32.TRUNC.NTZ R22, R22 ;  /* 0x0000001600167305 */ /* 0x000e62000020f000 */
[----:B------:R-:W-:Y:S01]  /*9c80*/  SHF.R.U32.HI R5, RZ, UR10, R4 ;  /* 0x0000000aff057c19 */ /* 0x000fe20008011604 */
[----:B---3--:R-:W-:-:S03]  /*9c90*/  IMAD.MOV R6, RZ, RZ, -R6 ;  /* 0x000000ffff067224 */ /* 0x008fc600078e0a06 */
[--C-:B------:R-:W-:Y:S01]  /*9ca0*/  SHF.R.U64 R15, R20, UR8, R5.reuse ;  /* 0x00000008140f7c19 */ /* 0x100fe20008001205 */
[----:B--2---:R-:W-:Y:S01]  /*9cb0*/  IMAD R14, R25, R6, R14 ;  /* 0x00000006190e7224 */ /* 0x004fe200078e020e */
[----:B------:R-:W-:-:S03]  /*9cc0*/  SHF.R.U32.HI R23, RZ, UR8, R5 ;  /* 0x00000008ff177c19 */ /* 0x000fc60008011605 */
[----:B------:R-:W-:Y:S02]  /*9cd0*/  IMAD.MOV.U32 R4, RZ, RZ, R15 ;  /* 0x000000ffff047224 */ /* 0x000fe400078e000f */
[----:B------:R-:W-:Y:S01]  /*9ce0*/  IMAD.MOV.U32 R5, RZ, RZ, R23 ;  /* 0x000000ffff057224 */ /* 0x000fe200078e0017 */
[----:B-1----:R-:W-:Y:S06]  /*9cf0*/  @!P1 BRA `(.L_x_301) ;  /* 0x0000000000289947 */ /* 0x002fec0003800000 */
[----:B------:R-:W-:Y:S02]  /*9d00*/  ULDC UR8, c[0x0][0x64c] ;  /* 0x0001930000087ab9 */ /* 0x000fe40000000800 */
[----:B------:R-:W-:-:S05]  /*9d10*/  IADD3 R5, P1, R15, UR8, RZ ;  /* 0x000000080f057c10 */ /* 0x000fca000ff3e0ff */
[----:B------:R-:W-:-:S04]  /*9d20*/  IMAD.X R23, RZ, RZ, R23, P1 ;  /* 0x000000ffff177224 */ /* 0x000fc800008e0617 */
[----:B------:R-:W-:-:S04]  /*9d30*/  IMAD.WIDE.U32 R6, R23, UR12, RZ ;  /* 0x0000000c17067c25 */ /* 0x000fc8000f8e00ff */
[----:B------:R-:W-:-:S04]  /*9d40*/  IMAD.WIDE.U32 R6, P1, R5, UR13, R6 ;  /* 0x0000000d05067c25 */ /* 0x000fc8000f820006 */
[----:B------:R-:W-:-:S04]  /*9d50*/  IMAD.WIDE.U32 R4, R5, UR12, RZ ;  /* 0x0000000c05047c25 */ /* 0x000fc8000f8e00ff */
[----:B------:R-:W-:Y:S01]  /*9d60*/  IMAD.MOV.U32 R4, RZ, RZ, R7 ;  /* 0x000000ffff047224 */ /* 0x000fe200078e0007 */
[----:B------:R-:W-:Y:S01]  /*9d70*/  IADD3 RZ, P3, R5, R6, RZ ;  /* 0x0000000605ff7210 */ /* 0x000fe20007f7e0ff */
[----:B------:R-:W-:-:S04]  /*9d80*/  IMAD.X R5, RZ, RZ, RZ, P1 ;  /* 0x000000ffff057224 */ /* 0x000fc800008e06ff */
[----:B------:R-:W-:-:S08]  /*9d90*/  IMAD.WIDE.U32.X R4, R23, UR13, R4, P3 ;  /* 0x0000000d17047c25 */ /* 0x000fd000098e0404 */
.L_x_301:
[----:B------:R-:W-:Y:S01]  /*9da0*/  ISETP.NE.AND P1, PT, R2, 0x1, PT ;  /* 0x000000010200780c */ /* 0x000fe20003f25270 */
[----:B------:R-:W-:Y:S01]  /*9db0*/  ULDC UR8, c[0x0][0x648] ;  /* 0x0001920000087ab9 */ /* 0x000fe20000000800 */
[----:B------:R-:W-:Y:S01]  /*9dc0*/  LOP3.LUT R20, R20, UR6, RZ, 0xc0, !PT ;  /* 0x0000000614147c12 */ /* 0x000fe2000f8ec0ff */
[----:B------:R-:W-:Y:S01]  /*9dd0*/  IMAD.MOV R22, RZ, RZ, -R22 ;  /* 0x000000ffff167224 */ /* 0x000fe200078e0a16 */
[----:B------:R-:W-:Y:S01]  /*9de0*/  SHF.R.U64 R5, R4, UR8, R5 ;  /* 0x0000000804057c19 */ /* 0x000fe20008001205 */
[----:B------:R-:W-:Y:S01]  /*9df0*/  ULDC UR8, c[0x0][0x638] ;  /* 0x00018e0000087ab9 */ /* 0x000fe20000000800 */
[----:B------:R-:W-:Y:S01]  /*9e00*/  LOP3.LUT R6, R9, UR4, RZ, 0xc0, !PT ;  /* 0x0000000409067c12 */ /* 0x000fe2000f8ec0ff */
[----:B------:R-:W-:Y:S02]  /*9e10*/  ULDC UR9, c[0x0][0x610] ;  /* 0x0001840000097ab9 */ /* 0x000fe40000000800 */
[----:B------:R-:W-:Y:S02]  /*9e20*/  IMAD.MOV R4, RZ, RZ, -R5 ;  /* 0x000000ffff047224 */ /* 0x000fe400078e0a05 */
[----:B------:R-:W-:-:S02]  /*9e30*/  IMAD R5, R5, UR5, R20 ;  /* 0x0000000505057c24 */ /* 0x000fc4000f8e0214 */
[----:B0-----:R-:W-:Y:S02]  /*9e40*/  @P1 IMAD R14, R21, R22, R12 ;  /* 0x00000016150e1224 */ /* 0x001fe400078e020c */
[----:B------:R-:W-:Y:S01]  /*9e50*/  IMAD R15, R4, UR8, R15 ;  /* 0x00000008040f7c24 */ /* 0x000fe2000f8e020f */
[----:B------:R-:W-:Y:S01]  /*9e60*/  ULDC UR8, c[0x0][0x600] ;  /* 0x0001800000087ab9 */ /* 0x000fe20000000800 */
[----:B------:R-:W-:Y:S02]  /*9e70*/  IMAD R14, R5, UR9, R14 ;  /* 0x00000009050e7c24 */ /* 0x000fe4000f8e020e */
[----:B------:R-:W-:Y:S02]  /*9e80*/  IMAD R15, R15, UR8, R6 ;  /* 0x000000080f0f7c24 */ /* 0x000fe4000f8e0206 */
[----:B------:R-:W-:-:S03]  /*9e90*/  IMAD.MOV.U32 R4, RZ, RZ, 0x1 ;  /* 0x00000001ff047424 */ /* 0x000fc600078e00ff */
[----:B------:R-:W-:Y:S02]  /*9ea0*/  SEL R9, R15, R14, !P1 ;  /* 0x0000000e0f097207 */ /* 0x000fe40004800000 */
[----:B------:R-:W-:-:S07]  /*9eb0*/  SEL R7, R14, R15, !P1 ;  /* 0x0000000f0e077207 */ /* 0x000fce0004800000 */
.L_x_299:
[----:B------:R-:W-:Y:S05]  /*9ec0*/  BSYNC B1 ;  /* 0x0000000000017941 */ /* 0x000fea0003800000 */
.L_x_298:
[----:B------:R-:W-:-:S13]  /*9ed0*/  LOP3.LUT P1, RZ, R4, 0xff, RZ, 0xc0, !PT ;  /* 0x000000ff04ff7812 */ /* 0x000fda000782c0ff */
[----:B------:R-:W-:Y:S05]  /*9ee0*/  @P1 BRA `(.L_x_302) ;  /* 0xfffffff400181947 */ /* 0x000fea000383ffff */
[----:B------:R-:W-:Y:S05]  /*9ef0*/  BSYNC B0 ;  /* 0x0000000000007941 */ /* 0x000fea0003800000 */
.L_x_290:
[----:B------:R-:W-:-:S03]  /*9f00*/  UMOV UR8, 0xffffffff ;  /* 0xffffffff00087882 */ /* 0x000fc60000000000 */
[----:B------:R-:W-:Y:S05]  /*9f10*/  BRA.DIV UR8, `(.L_x_303) ;  /* 0x0000000208d07947 */ /* 0x000fea000b800000 */
[----:B------:R-:W-:-:S13]  /*9f20*/  ELECT P6, URZ, PT ;  /* 0x00000000003f782f */ /* 0x000fda00038c0000 */
.L_x_315:
[----:B------:R-:W-:Y:S04]  /*9f30*/  BSSY B0, `(.L_x_304) ;  /* 0x0000019000007945 */ /* 0x000fe80003800000 */
[----:B------:R-:W-:Y:S05]  /*9f40*/  @!P6 BRA `(.L_x_305) ;  /* 0x00000000005ce947 */ /* 0x000fea0003800000 */
[----:B------:R-:W-:-:S04]  /*9f50*/  LOP3.LUT R19, R19, 0x2, RZ, 0xfc, !PT ;  /* 0x0000000213137812 */ /* 0x000fc800078efcff */
[----:B------:R-:W-:-:S13]  /*9f60*/  ISETP.NE.AND P0, PT, R19, 0x3, PT ;  /* 0x000000031300780c */ /* 0x000fda0003f05270 */
[----:B------:R-:W-:Y:S05]  /*9f70*/  @!P0 BRA `(.L_x_306) ;  /* 0x0000000000048947 */ /* 0x000fea0003800000 */
[----:B------:R-:W-:Y:S01]  /*9f80*/  BPT.TRAP 0x1 ;  /* 0x000000040000795c */ /* 0x000fe20000300000 */
.L_x_306:
[----:B------:R-:W0:Y:S01]  /*9f90*/  S2R R5, SR_CgaCtaId ;  /* 0x0000000000057919 */ /* 0x000e220000008800 */
[----:B------:R-:W-:Y:S02]  /*9fa0*/  MOV R2, 0x400 ;  /* 0x0000040000027802 */ /* 0x000fe40000000f00 */
[----:B------:R-:W-:Y:S02]  /*9fb0*/  SHF.L.U32 R4, R3, 0x1f, RZ ;  /* 0x0000001f03047819 */ /* 0x000fe400000006ff */
[----:B0-----:R-:W-:-:S05]  /*9fc0*/  LEA R5, R5, R2, 0x18 ;  /* 0x0000000205057211 */ /* 0x001fca00078ec0ff */
[----:B------:R-:W-:-:S04]  /*9fd0*/  VIADD R5, R5, 0x10 ;  /* 0x0000001005057836 */ /* 0x000fc80000000000 */
[C---:B------:R-:W-:Y:S02]  /*9fe0*/  IMAD R7, R0.reuse, 0x8, R5 ;  /* 0x0000000800077824 */ /* 0x040fe400078e0205 */
[----:B------:R-:W-:Y:S02]  /*9ff0*/  VIADD R0, R0, 0x1 ;  /* 0x0000000100007836 */ /* 0x000fe40000000000 */
[----:B------:R-:W0:Y:S03]  /*a000*/  SYNCS.PHASECHK.TRANS64.TRYWAIT P0, [R7+URZ], R4 ;  /* 0x00000004070075a7 */ /* 0x000e26000800017f */
[----:B------:R-:W-:-:S04]  /*a010*/  ISETP.NE.AND P1, PT, R0, 0x2, PT ;  /* 0x000000020000780c */ /* 0x000fc80003f25270 */
[----:B------:R-:W-:Y:S02]  /*a020*/  SEL R2, RZ, 0x1, P1 ;  /* 0x00000001ff027807 */ /* 0x000fe40000800000 */
[----:B------:R-:W-:Y:S02]  /*a030*/  SEL R0, R0, RZ, P1 ;  /* 0x000000ff00007207 */ /* 0x000fe40000800000 */
[----:B------:R-:W-:Y:S01]  /*a040*/  LOP3.LUT R2, R3, R2, RZ, 0x3c, !PT ;  /* 0x0000000203027212 */ /* 0x000fe200078e3cff */
[----:B0-----:R-:W-:Y:S06]  /*a050*/  @!P0 BRA `(.L_x_307) ;  /* 0x0000000000a08947 */ /* 0x001fec0003800000 */
.L_x_316:
[----:B------:R-:W-:Y:S01]  /*a060*/  IMAD R5, R0, 0x8, R5 ;  /* 0x0000000800057824 */ /* 0x000fe200078e0205 */
[----:B------:R-:W-:-:S07]  /*a070*/  SHF.L.U32 R0, R2, 0x1f, RZ ;  /* 0x0000001f02007819 */ /* 0x000fce00000006ff */
.L_x_308:
[----:B-1----:R1:W2:Y:S02]  /*a080*/  SYNCS.PHASECHK.TRANS64.TRYWAIT P0, [R5+URZ], R0 ;  /* 0x00000000050075a7 */ /* 0x0022a4000800017f */
[----:B--2---:R-:W-:Y:S05]  /*a090*/  @!P0 NANOSLEEP.SYNCS 0x989680 ;  /* 0x009896800000895d */ /* 0x004fea0003900000 */
[----:B------:R-:W2:Y:S02]  /*a0a0*/  @!P0 SYNCS.PHASECHK.TRANS64 P0, [R5+URZ], R0 ;  /* 0x00000000050085a7 */ /* 0x000ea4000800007f */
[----:B--2---:R-:W-:Y:S05]  /*a0b0*/  @!P0 BRA `(.L_x_308) ;  /* 0xfffffffc00f08947 */ /* 0x004fea000383ffff */
.L_x_305:
[----:B------:R-:W-:Y:S05]  /*a0c0*/  BSYNC B0 ;  /* 0x0000000000007941 */ /* 0x000fea0003800000 */
.L_x_304:
[----:B------:R-:W-:Y:S05]  /*a0d0*/  EXIT ;  /* 0x000000000000794d */ /* 0x000fea0003800000 */
.L_x_17:
[----:B---3--:R3:W4:Y:S02]  /*a0e0*/  SYNCS.PHASECHK.TRANS64.TRYWAIT P1, [R3+URZ], R0 ;  /* 0x00000000030075a7 */ /* 0x008724000802017f */
[----:B----4-:R-:W-:Y:S05]  /*a0f0*/  @!P1 NANOSLEEP.SYNCS 0x989680 ;  /* 0x009896800000995d */ /* 0x010fea0003900000 */
[----:B------:R-:W4:Y:S02]  /*a100*/  @!P1 SYNCS.PHASECHK.TRANS64 P1, [R3+URZ], R0 ;  /* 0x00000000030095a7 */ /* 0x000f24000802007f */
[----:B----4-:R-:W-:Y:S05]  /*a110*/  @!P1 BRA `(.L_x_17) ;  /* 0xfffffffc00f09947 */ /* 0x010fea000383ffff */
[----:B------:R-:W-:Y:S05]  /*a120*/  BRA `(.L_x_16) ;  /* 0xffffff7000287947 */ /* 0x000fea000383ffff */
.L_x_22:
[----:B-1----:R-:W-:-:S04]  /*a130*/  IMAD.U32 R4, RZ, RZ, UR9 ;  /* 0x00000009ff047e24 */ /* 0x002fc8000f8e00ff */
[----:B------:R1:W2:Y:S03]  /*a140*/  SYNCS.PHASECHK.TRANS64.TRYWAIT P1, [R4+URZ], R3 ;  /* 0x00000003040075a7 */ /* 0x0002a6000802017f */
[----:B--2---:R-:W-:Y:S05]  /*a150*/  @!P1 NANOSLEEP.SYNCS 0x989680 ;  /* 0x009896800000995d */ /* 0x004fea0003900000 */
[----:B------:R-:W2:Y:S02]  /*a160*/  @!P1 SYNCS.PHASECHK.TRANS64 P1, [R4+URZ], R3 ;  /* 0x00000003040095a7 */ /* 0x000ea4000802007f */
[----:B--2---:R-:W-:Y:S05]  /*a170*/  @!P1 BRA `(.L_x_22) ;  /* 0xfffffffc00ec9947 */ /* 0x004fea000383ffff */
[----:B------:R-:W-:Y:S05]  /*a180*/  BRA `(.L_x_21) ;  /* 0xffffff7400947947 */ /* 0x000fea000383ffff */
.L_x_291:
[----:B------:R-:W-:Y:S01]  /*a190*/  BSSY B1, `(.L_x_309) ;  /* 0x0000006000017945 */ /* 0x000fe20003800000 */
[----:B------:R-:W-:-:S07]  /*a1a0*/  IMAD.MOV.U32 R15, RZ, RZ, -0x1 ;  /* 0xffffffffff0f7424 */ /* 0x000fce00078e00ff */
[----:B------:R-:W-:Y:S05]  /*a1b0*/  WARPSYNC.COLLECTIVE R15, `(.L_x_310) ;  /* 0x000000000f0c7348 */ /* 0x000fea0003c00000 */
[----:B------:R-:W-:Y:S02]  /*a1c0*/  ELECT P6, UR62, PT ;  /* 0x00000000003e782f */ /* 0x000fe400038c0000 */
[----:B------:R-:W-:Y:S01]  /*a1d0*/  MOV R14, UR62 ;  /* 0x0000003e000e7c02 */ /* 0x000fe20008000f00 */
[----:B------:R-:W-:Y:S10]  /*a1e0*/  ENDCOLLECTIVE ;  /* 0x000000000000791b */ /* 0x000ff40003800000 */
.L_x_310:
[----:B------:R-:W-:Y:S05]  /*a1f0*/  BSYNC B1 ;  /* 0x0000000000017941 */ /* 0x000fea0003800000 */
.L_x_309:
[----:B------:R-:W-:Y:S05]  /*a200*/  BRA `(.L_x_311) ;  /* 0xfffffff0005c7947 */ /* 0x000fea000383ffff */
.L_x_294:
[----:B0-----:R0:W1:Y:S02]  /*a210*/  SYNCS.PHASECHK.TRANS64.TRYWAIT P1, [R12+URZ+0x10], R7 ;  /* 0x000010070c0075a7 */ /* 0x001064000802017f */
[----:B-1----:R-:W-:Y:S05]  /*a220*/  @!P1 NANOSLEEP.SYNCS 0x989680 ;  /* 0x009896800000995d */ /* 0x002fea0003900000 */
[----:B------:R-:W1:Y:S02]  /*a230*/  @!P1 SYNCS.PHASECHK.TRANS64 P1, [R12+URZ+0x10], R7 ;  /* 0x000010070c0095a7 */ /* 0x000e64000802007f */
[----:B-1----:R-:W-:Y:S05]  /*a240*/  @!P1 BRA `(.L_x_294) ;  /* 0xfffffffc00f09947 */ /* 0x002fea000383ffff */
[----:B------:R-:W-:Y:S05]  /*a250*/  BRA `(.L_x_312) ;  /* 0xfffffff000907947 */ /* 0x000fea000383ffff */
.L_x_303:
[----:B------:R-:W-:Y:S01]  /*a260*/  BSSY B0, `(.L_x_313) ;  /* 0x0000006000007945 */ /* 0x000fe20003800000 */
[----:B------:R-:W-:-:S07]  /*a270*/  IMAD.MOV.U32 R15, RZ, RZ, -0x1 ;  /* 0xffffffffff0f7424 */ /* 0x000fce00078e00ff */
[----:B------:R-:W-:Y:S05]  /*a280*/  WARPSYNC.COLLECTIVE R15, `(.L_x_314) ;  /* 0x000000000f0c7348 */ /* 0x000fea0003c00000 */
[----:B------:R-:W-:Y:S02]  /*a290*/  ELECT P6, UR62, PT ;  /* 0x00000000003e782f */ /* 0x000fe400038c0000 */
[----:B------:R-:W-:Y:S01]  /*a2a0*/  MOV R14, UR62 ;  /* 0x0000003e000e7c02 */ /* 0x000fe20008000f00 */
[----:B------:R-:W-:Y:S10]  /*a2b0*/  ENDCOLLECTIVE ;  /* 0x000000000000791b */ /* 0x000ff40003800000 */
.L_x_314:
[----:B------:R-:W-:Y:S05]  /*a2c0*/  BSYNC B0 ;  /* 0x0000000000007941 */ /* 0x000fea0003800000 */
.L_x_313:
[----:B------:R-:W-:Y:S05]  /*a2d0*/  BRA `(.L_x_315) ;  /* 0xfffffffc00147947 */ /* 0x000fea000383ffff */
.L_x_307:
[----:B0-----:R0:W1:Y:S02]  /*a2e0*/  SYNCS.PHASECHK.TRANS64.TRYWAIT P0, [R7+URZ], R4 ;  /* 0x00000004070075a7 */ /* 0x001064000800017f */
[----:B-1----:R-:W-:Y:S05]  /*a2f0*/  @!P0 NANOSLEEP.SYNCS 0x989680 ;  /* 0x009896800000895d */ /* 0x002fea0003900000 */
[----:B------:R-:W1:Y:S02]  /*a300*/  @!P0 SYNCS.PHASECHK.TRANS64 P0, [R7+URZ], R4 ;  /* 0x00000004070085a7 */ /* 0x000e64000800007f */
[----:B-1----:R-:W-:Y:S05]  /*a310*/  @!P0 BRA `(.L_x_307) ;  /* 0xfffffffc00f08947 */ /* 0x002fea000383ffff */
[----:B------:R-:W-:Y:S05]  /*a320*/  BRA `(.L_x_316) ;  /* 0xfffffffc004c7947 */ /* 0x000fea000383ffff */
.L_x_317:
[----:B------:R-:W-:-:S00]  /*a330*/  BRA `(.L_x_317) ;  /* 0xfffffffc00fc7947 */ /* 0x000fc0000383ffff */
[----:B------:R-:W-:-:S00]  /*a340*/  NOP ;  /* 0x0000000000007918 */ /* 0x000fc00000000000 */
        /* <DEDUP_REMOVED lines=11> */
.L_x_318:


//--------------------- .nv.global.init           --------------------------
	.section	.nv.global.init,"aw",@progbits
.nv.global.init:
	.type		$str$22,@object
	.size		$str$22,($str$23 - $str$22)
$str$22:
        /*0000*/ 	.byte	0x6b, 0x5f, 0x74, 0x69, 0x6c, 0x65, 0x5f, 0x63, 0x6f, 0x75, 0x6e, 0x74, 0x20, 0x3e, 0x3d, 0x20
        /*0010*/ 	.byte	0x31, 0x00
	.type		$str$23,@object
	.size		$str$23,(__unnamed_1 - $str$23)
$str$23:
        /*0012*/ 	.byte	0x2f, 0x74, 0x6d, 0x70, 0x2f, 0x63, 0x75, 0x74, 0x6c, 0x61, 0x73, 0x73, 0x5f, 0x73, 0x77, 0x65
        /*0022*/ 	.byte	0x65, 0x70, 0x5f, 0x73, 0x72, 0x63, 0x2f, 0x69, 0x6e, 0x63, 0x6c, 0x75, 0x64, 0x65, 0x2f, 0x63
        /*0032*/ 	.byte	0x75, 0x74, 0x6c, 0x61, 0x73, 0x73, 0x2f, 0x67, 0x65, 0x6d, 0x6d, 0x2f, 0x63, 0x6f, 0x6c, 0x6c
        /*0042*/ 	.byte	0x65, 0x63, 0x74, 0x69, 0x76, 0x65, 0x2f, 0x73, 0x6d, 0x39, 0x30, 0x5f, 0x6d, 0x6d, 0x61, 0x5f
        /*0052*/ 	.byte	0x74, 0x6d, 0x61, 0x5f, 0x67, 0x6d, 0x6d, 0x61, 0x5f, 0x73, 0x73, 0x5f, 0x77, 0x61, 0x72, 0x70
        /*0062*/ 	.byte	0x73, 0x70, 0x65, 0x63, 0x69, 0x61, 0x6c, 0x69, 0x7a, 0x65, 0x64, 0x2e, 0x68, 0x70, 0x70, 0x00
	.type		__unnamed_1,@object
	.size		__unnamed_1,(.L_0 - __unnamed_1)
__unnamed_1:
        /*0072*/ 	.byte	0x76, 0x6f, 0x69, 0x64, 0x20, 0x63, 0x75, 0x74, 0x6c, 0x61, 0x73, 0x73, 0x3a, 0x3a, 0x67, 0x65
        /* <DEDUP_REMOVED lines=175> */
        /*0b72*/ 	.byte	0x74, 0x79, 0x5d, 0x00
.L_0:


//--------------------- .nv.shared._ZN7cutlass13device_kernelINS_4gemm6kernel13GemmUniversalIN4cute5tupleIJiiiiEEENS1_10collective13CollectiveMmaINS1_34MainloopSm90TmaGmmaWarpSpecializedILi2ENS5_IJNS4_1CILi1EEESB_SB_EEENS1_35KernelTmaWarpSpecializedCooperativeEEENS5_IJNSA_ILi128EEENSA_ILi256EEENSA_ILi64EEEEEEfNS5_IJlSB_lEEEfSJ_NS4_8TiledMMAINS4_8MMA_AtomIJNS4_4SM904GMMA30MMA_64x256x8_F32TF32TF32_SS_TNILNSN_7ScaleInE1ELSP_1EEEEEENS4_6LayoutINS5_IJNSA_ILi2EEESB_SB_EEENS5_IJSB_NSA_ILi0EEESV_EEEEENS5_IJNS4_10UnderscoreESY_SY_EEEEENS4_13SM90_TMA_LOADENS4_14ComposedLayoutINS4_7SwizzleILi3ELi4ELi3EEENS4_18smem_ptr_flag_bitsILi32EEENSS_INS5_IJNSA_ILi8EEENSA_ILi32EEEEEENS5_IJS18_SB_EEEEEEEvNS4_8identityES11_S1C_vS1D_EENS_8epilogue10collective6detail29Sm90TmaWarpSpecializedAdapterINS1G_15DefaultEpilogueIfSJ_SJ_NS1F_6thread17LinearCombinationIfLi1EffLNS1K_9ScaleType4KindE0ELNS_15FloatRoundStyleE2EfEENS1_15EpilogueDefaultEEEEEvvEEEEvNT_6ParamsE --------------------------
	.section	.nv.shared._ZN7cutlass13device_kernelINS_4gemm6kernel13GemmUniversalIN4cute5tupleIJiiiiEEENS1_10collective13CollectiveMmaINS1_34MainloopSm90TmaGmmaWarpSpecializedILi2ENS5_IJNS4_1CILi1EEESB_SB_EEENS1_35KernelTmaWarpSpecializedCooperativeEEENS5_IJNSA_ILi128EEENSA_ILi256EEENSA_ILi64EEEEEEfNS5_IJlSB_lEEEfSJ_NS4_8TiledMMAINS4_8MMA_AtomIJNS4_4SM904GMMA30MMA_64x256x8_F32TF32TF32_SS_TNILNSN_7ScaleInE1ELSP_1EEEEEENS4_6LayoutINS5_IJNSA_ILi2EEESB_SB_EEENS5_IJSB_NSA_ILi0EEESV_EEEEENS5_IJNS4_10UnderscoreESY_SY_EEEEENS4_13SM90_TMA_LOADENS4_14ComposedLayoutINS4_7SwizzleILi3ELi4ELi3EEENS4_18smem_ptr_flag_bitsILi32EEENSS_INS5_IJNSA_ILi8EEENSA_ILi32EEEEEENS5_IJS18_SB_EEEEEEEvNS4_8identityES11_S1C_vS1D_EENS_8epilogue10collective6detail29Sm90TmaWarpSpecializedAdapterINS1G_15DefaultEpilogueIfSJ_SJ_NS1F_6thread17LinearCombinationIfLi1EffLNS1K_9ScaleType4KindE0ELNS_15FloatRoundStyleE2EfEENS1_15EpilogueDefaultEEEEEvvEEEEvNT_6ParamsE,"aw",@nobits
	.sectionflags	@""
	.align	16
	.zero		1024


//--------------------- .nv.shared.reserved.0     --------------------------
	.section	.nv.shared.reserved.0,"aw",@nobits
	.weak		__nv_reservedSMEM_offset_0_alias
	.size		__nv_reservedSMEM_offset_0_alias, 0, 0
	.other		__nv_reservedSMEM_offset_0_alias,@"STO_CUDA_RESERVED_SHARED STV_DEFAULT"
__nv_reservedSMEM_offset_0_alias:
	.zero		0


//--------------------- .nv.global                --------------------------
	.section	.nv.global,"aw",@nobits
.nv.global:
	.type		_ZN40_INTERNAL_8467d9a4_4_k_cu_3b357112_388384cute1_E,@object
	.size		_ZN40_INTERNAL_8467d9a4_4_k_cu_3b357112_388384cute1_E,(_ZN40_INTERNAL_8467d9a4_4_k_cu_3b357112_388384cuda3std3__45__cpo6cbeginE - _ZN40_INTERNAL_8467d9a4_4_k_cu_3b357112_388384cute1_E)
_ZN40_INTERNAL_8467d9a4_4_k_cu_3b357112_388384cute1_E:
	.zero		1
	.type		_ZN40_INTERNAL_8467d9a4_4_k_cu_3b357112_388384cuda3std3__45__cpo6cbeginE,@object
	.size		_ZN40_INTERNAL_8467d9a4_4_k_cu_3b357112_388384cuda3std3__45__cpo6cbeginE,(_ZN40_INTERNAL_8467d9a4_4_k_cu_3b357112_388384cuda3std3__48in_placeE - _ZN40_INTERNAL_8467d9a4_4_k_cu_3b357112_388384cuda3std3__45__cpo6cbeginE)
_ZN40_INTERNAL_8467d9a4_4_k_cu_3b357112_388384cuda3std3__45__cpo6cbeginE:
	.zero		1
	.type		_ZN40_INTERNAL_8467d9a4_4_k_cu_3b357112_388384cuda3std3__48in_placeE,@object
	.size		_ZN40_INTERNAL_8467d9a4_4_k_cu_3b357112_388384cuda3std3__48in_placeE,(_ZN40_INTERNAL_8467d9a4_4_k_cu_3b357112_388384cuda3std6ranges3__45__cpo9iter_moveE - _ZN40_INTERNAL_8467d9a4_4_k_cu_3b357112_388384cuda3std3__48in_placeE)
_ZN40_INTERNAL_8467d9a4_4_k_cu_3b357112_388384cuda3std3__48in_placeE:
	.zero		1
	.type		_ZN40_INTERNAL_8467d9a4_4_k_cu_3b357112_388384cuda3std6ranges3__45__cpo9iter_moveE,@object
	.size		_ZN40_INTERNAL_8467d9a4_4_k_cu_3b357112_388384cuda3std6ranges3__45__cpo9iter_moveE,(_ZN40_INTERNAL_8467d9a4_4_k_cu_3b357112_388384cuda3std3__45__cpo5beginE - _ZN40_INTERNAL_8467d9a4_4_k_cu_3b357112_388384cuda3std6ranges3__45__cpo9iter_moveE)
_ZN40_INTERNAL_8467d9a4_4_k_cu_3b357112_388384cuda3std6ranges3__45__cpo9iter_moveE:
	.zero		1
	.type		_ZN40_INTERNAL_8467d9a4_4_k_cu_3b357112_388384cuda3std3__45__cpo5beginE,@object
	.size		_ZN40_INTERNAL_8467d9a4_4_k_cu_3b357112_388384cuda3std3__45__cpo5beginE,(_ZN40_INTERNAL_8467d9a4_4_k_cu_3b357112_388384cuda3std3__442_GLOBAL__N__8467d9a4_4_k_cu_3b357112_388386ignoreE - _ZN40_INTERNAL_8467d9a4_4_k_cu_3b357112_388384cuda3std3__45__cpo5beginE)
_ZN40_INTERNAL_8467d9a4_4_k_cu_3b357112_388384cuda3std3__45__cpo5beginE:
	.zero		1
	.type		_ZN40_INTERNAL_8467d9a4_4_k_cu_3b357112_388384cuda3std3__442_GLOBAL__N__8467d9a4_4_k_cu_3b357112_388386ignoreE,@object
	.size		_ZN40_INTERNAL_8467d9a4_4_k_cu_3b357112_388384cuda3std3__442_GLOBAL__N__8467d9a4_4_k_cu_3b357112_388386ignoreE,(_ZN40_INTERNAL_8467d9a4_4_k_cu_3b357112_388384cute7productE - _ZN40_INTERNAL_8467d9a4_4_k_cu_3b357112_388384cuda3std3__442_GLOBAL__N__8467d9a4_4_k_cu_3b357112_388386ignoreE)
_ZN40_INTERNAL_8467d9a4_4_k_cu_3b357112_388384cuda3std3__442_GLOBAL__N__8467d9a4_4_k_cu_3b357112_388386ignoreE:
	.zero		1
	.type		_ZN40_INTERNAL_8467d9a4_4_k_cu_3b357112_388384cute7productE,@object
	.size		_ZN40_INTERNAL_8467d9a4_4_k_cu_3b357112_388384cute7productE,(_ZN40_INTERNAL_8467d9a4_4_k_cu_3b357112_388384cuda3std3__45__cpo3endE - _ZN40_INTERNAL_8467d9a4_4_k_cu_3b357112_388384cute7productE)
_ZN40_INTERNAL_8467d9a4_4_k_cu_3b357112_388384cute7productE:
	.zero		1
	.type		_ZN40_INTERNAL_8467d9a4_4_k_cu_3b357112_388384cuda3std3__45__cpo3endE,@object
	.size		_ZN40_INTERNAL_8467d9a4_4_k_cu_3b357112_388384cuda3std3__45__cpo3endE,(_ZN40_INTERNAL_8467d9a4_4_k_cu_3b357112_388384cuda3std3__419piecewise_constructE - _ZN40_INTERNAL_8467d9a4_4_k_cu_3b357112_388384cuda3std3__45__cpo3endE)
_ZN40_INTERNAL_8467d9a4_4_k_cu_3b357112_388384cuda3std3__45__cpo3endE:
	.zero		1
	.type		_ZN40_INTERNAL_8467d9a4_4_k_cu_3b357112_388384cuda3std3__419piecewise_constructE,@object
	.size		_ZN40_INTERNAL_8467d9a4_4_k_cu_3b357112_388384cuda3std3__419piecewise_constructE,(_ZN40_INTERNAL_8467d9a4_4_k_cu_3b357112_388384cuda3std3__45__cpo4cendE - _ZN40_INTERNAL_8467d9a4_4_k_cu_3b357112_388384cuda3std3__419piecewise_constructE)
_ZN40_INTERNAL_8467d9a4_4_k_cu_3b357112_388384cuda3std3__419piecewise_constructE:
	.zero		1
	.type		_ZN40_INTERNAL_8467d9a4_4_k_cu_3b357112_388384cuda3std3__45__cpo4cendE,@object
	.size		_ZN40_INTERNAL_8467d9a4_4_k_cu_3b357112_388384cuda3std3__45__cpo4cendE,(_ZN40_INTERNAL_8467d9a4_4_k_cu_3b357112_388384cuda3std6ranges3__45__cpo4swapE - _ZN40_INTERNAL_8467d9a4_4_k_cu_3b357112_388384cuda3std3__45__cpo4cendE)
_ZN40_INTERNAL_8467d9a4_4_k_cu_3b357112_388384cuda3std3__45__cpo4cendE:
	.zero		1
	.type		_ZN40_INTERNAL_8467d9a4_4_k_cu_3b357112_388384cuda3std6ranges3__45__cpo4swapE,@object
	.size		_ZN40_INTERNAL_8467d9a4_4_k_cu_3b357112_388384cuda3std6ranges3__45__cpo4swapE,(.L_8 - _ZN40_INTERNAL_8467d9a4_4_k_cu_3b357112_388384cuda3std6ranges3__45__cpo4swapE)
_ZN40_INTERNAL_8467d9a4_4_k_cu_3b357112_388384cuda3std6ranges3__45__cpo4swapE:
	.zero		1
.L_8:


//--------------------- .nv.constant0._ZN7cutlass13device_kernelINS_4gemm6kernel13GemmUniversalIN4cute5tupleIJiiiiEEENS1_10collective13CollectiveMmaINS1_34MainloopSm90TmaGmmaWarpSpecializedILi2ENS5_IJNS4_1CILi1EEESB_SB_EEENS1_35KernelTmaWarpSpecializedCooperativeEEENS5_IJNSA_ILi128EEENSA_ILi256EEENSA_ILi64EEEEEEfNS5_IJlSB_lEEEfSJ_NS4_8TiledMMAINS4_8MMA_AtomIJNS4_4SM904GMMA30MMA_64x256x8_F32TF32TF32_SS_TNILNSN_7ScaleInE1ELSP_1EEEEEENS4_6LayoutINS5_IJNSA_ILi2EEESB_SB_EEENS5_IJSB_NSA_ILi0EEESV_EEEEENS5_IJNS4_10UnderscoreESY_SY_EEEEENS4_13SM90_TMA_LOADENS4_14ComposedLayoutINS4_7SwizzleILi3ELi4ELi3EEENS4_18smem_ptr_flag_bitsILi32EEENSS_INS5_IJNSA_ILi8EEENSA_ILi32EEEEEENS5_IJS18_SB_EEEEEEEvNS4_8identityES11_S1C_vS1D_EENS_8epilogue10collective6detail29Sm90TmaWarpSpecializedAdapterINS1G_15DefaultEpilogueIfSJ_SJ_NS1F_6thread17LinearCombinationIfLi1EffLNS1K_9ScaleType4KindE0ELNS_15FloatRoundStyleE2EfEENS1_15EpilogueDefaultEEEEEvvEEEEvNT_6ParamsE --------------------------
	.section	.nv.constant0._ZN7cutlass13device_kernelINS_4gemm6kernel13GemmUniversalIN4cute5tupleIJiiiiEEENS1_10collective13CollectiveMmaINS1_34MainloopSm90TmaGmmaWarpSpecializedILi2ENS5_IJNS4_1CILi1EEESB_SB_EEENS1_35KernelTmaWarpSpecializedCooperativeEEENS5_IJNSA_ILi128EEENSA_ILi256EEENSA_ILi64EEEEEEfNS5_IJlSB_lEEEfSJ_NS4_8TiledMMAINS4_8MMA_AtomIJNS4_4SM904GMMA30MMA_64x256x8_F32TF32TF32_SS_TNILNSN_7ScaleInE1ELSP_1EEEEEENS4_6LayoutINS5_IJNSA_ILi2EEESB_SB_EEENS5_IJSB_NSA_ILi0EEESV_EEEEENS5_IJNS4_10UnderscoreESY_SY_EEEEENS4_13SM90_TMA_LOADENS4_14ComposedLayoutINS4_7SwizzleILi3ELi4ELi3EEENS4_18smem_ptr_flag_bitsILi32EEENSS_INS5_IJNSA_ILi8EEENSA_ILi32EEEEEENS5_IJS18_SB_EEEEEEEvNS4_8identityES11_S1C_vS1D_EENS_8epilogue10collective6detail29Sm90TmaWarpSpecializedAdapterINS1G_15DefaultEpilogueIfSJ_SJ_NS1F_6thread17LinearCombinationIfLi1EffLNS1K_9ScaleType4KindE0ELNS_15FloatRoundStyleE2EfEENS1_15EpilogueDefaultEEEEEvvEEEEvNT_6ParamsE,"a",@progbits
	.sectionflags	@""
	.align	4
.nv.constant0._ZN7cutlass13device_kernelINS_4gemm6kernel13GemmUniversalIN4cute5tupleIJiiiiEEENS1_10collective13CollectiveMmaINS1_34MainloopSm90TmaGmmaWarpSpecializedILi2ENS5_IJNS4_1CILi1EEESB_SB_EEENS1_35KernelTmaWarpSpecializedCooperativeEEENS5_IJNSA_ILi128EEENSA_ILi256EEENSA_ILi64EEEEEEfNS5_IJlSB_lEEEfSJ_NS4_8TiledMMAINS4_8MMA_AtomIJNS4_4SM904GMMA30MMA_64x256x8_F32TF32TF32_SS_TNILNSN_7ScaleInE1ELSP_1EEEEEENS4_6LayoutINS5_IJNSA_ILi2EEESB_SB_EEENS5_IJSB_NSA_ILi0EEESV_EEEEENS5_IJNS4_10UnderscoreESY_SY_EEEEENS4_13SM90_TMA_LOADENS4_14ComposedLayoutINS4_7SwizzleILi3ELi4ELi3EEENS4_18smem_ptr_flag_bitsILi32EEENSS_INS5_IJNSA_ILi8EEENSA_ILi32EEEEEENS5_IJS18_SB_EEEEEEEvNS4_8identityES11_S1C_vS1D_EENS_8epilogue10collective6detail29Sm90TmaWarpSpecializedAdapterINS1G_15DefaultEpilogueIfSJ_SJ_NS1F_6thread17LinearCombinationIfLi1EffLNS1K_9ScaleType4KindE0ELNS_15FloatRoundStyleE2EfEENS1_15EpilogueDefaultEEEEEvvEEEEvNT_6ParamsE:
	.zero		1664


//--------------------- SYMBOLS --------------------------

	.type		.nv.reservedSmem.offset0,@object
	.size		.nv.reservedSmem.offset0,0x4
	.type		__assertfail,@function
